//
// Generated by NVIDIA NVVM Compiler
//
// Compiler Build ID: CL-36424714
// Cuda compilation tools, release 13.0, V13.0.88
// Based on NVVM 20.0.0
//

.version 9.0
.target sm_100
.address_size 64

	// .globl	_Z18merge_tiled_kernelPiiS_iS_i
.extern .shared .align 16 .b8 sharedAB[];

.visible .entry _Z18merge_tiled_kernelPiiS_iS_i(
	.param .u64 .ptr .align 1 _Z18merge_tiled_kernelPiiS_iS_i_param_0,
	.param .u32 _Z18merge_tiled_kernelPiiS_iS_i_param_1,
	.param .u64 .ptr .align 1 _Z18merge_tiled_kernelPiiS_iS_i_param_2,
	.param .u32 _Z18merge_tiled_kernelPiiS_iS_i_param_3,
	.param .u64 .ptr .align 1 _Z18merge_tiled_kernelPiiS_iS_i_param_4,
	.param .u32 _Z18merge_tiled_kernelPiiS_iS_i_param_5
)
{
	.reg .pred 	%p<53>;
	.reg .b32 	%r<299>;
	.reg .b32 	%f<36>;
	.reg .b64 	%rd<56>;

	ld.param.u64 	%rd9, [_Z18merge_tiled_kernelPiiS_iS_i_param_0];
	ld.param.u32 	%r125, [_Z18merge_tiled_kernelPiiS_iS_i_param_1];
	ld.param.u64 	%rd10, [_Z18merge_tiled_kernelPiiS_iS_i_param_2];
	ld.param.u32 	%r126, [_Z18merge_tiled_kernelPiiS_iS_i_param_3];
	ld.param.u32 	%r127, [_Z18merge_tiled_kernelPiiS_iS_i_param_5];
	cvta.to.global.u64 	%rd1, %rd9;
	cvta.to.global.u64 	%rd2, %rd10;
	mov.u32 	%r128, %ctaid.x;
	cvt.rn.f32.u32 	%f4, %r128;
	add.s32 	%r129, %r126, %r125;
	cvt.rn.f32.s32 	%f5, %r129;
	mov.u32 	%r130, %nctaid.x;
	cvt.rn.f32.u32 	%f6, %r130;
	div.rn.f32 	%f7, %f5, %f6;
	cvt.rpi.f32.f32 	%f8, %f7;
	mul.f32 	%f9, %f8, %f4;
	cvt.rzi.s32.f32 	%r1, %f9;
	add.s32 	%r131, %r128, 1;
	cvt.rn.f32.u32 	%f10, %r131;
	mul.f32 	%f11, %f8, %f10;
	min.f32 	%f12, %f11, %f5;
	cvt.rzi.s32.f32 	%r2, %f12;
	mov.u32 	%r3, %tid.x;
	setp.ne.s32 	%p1, %r3, 0;
	@%p1 bra 	$L__BB0_10;
	sub.s32 	%r132, %r1, %r126;
	cvt.rn.f32.s32 	%f13, %r132;
	max.f32 	%f14, %f13, 0f00000000;
	cvt.rzi.s32.f32 	%r255, %f14;
	cvt.rn.f32.s32 	%f15, %r1;
	cvt.rn.f32.s32 	%f1, %r125;
	min.f32 	%f16, %f15, %f1;
	cvt.rzi.s32.f32 	%r253, %f16;
	setp.ge.s32 	%p2, %r255, %r253;
	@%p2 bra 	$L__BB0_5;
$L__BB0_2:
	add.s32 	%r133, %r253, %r255;
	shr.u32 	%r134, %r133, 31;
	add.s32 	%r135, %r133, %r134;
	shr.s32 	%r256, %r135, 1;
	sub.s32 	%r9, %r1, %r256;
	setp.lt.s32 	%p3, %r9, 1;
	setp.ge.s32 	%p4, %r256, %r125;
	or.pred  	%p5, %p4, %p3;
	@%p5 bra 	$L__BB0_4;
	add.s32 	%r136, %r9, -1;
	mul.wide.u32 	%rd11, %r136, 4;
	add.s64 	%rd12, %rd2, %rd11;
	ld.global.u32 	%r137, [%rd12];
	mul.wide.s32 	%rd13, %r256, 4;
	add.s64 	%rd14, %rd1, %rd13;
	ld.global.u32 	%r138, [%rd14];
	setp.gt.s32 	%p6, %r137, %r138;
	add.s32 	%r139, %r256, 1;
	selp.b32 	%r255, %r139, %r255, %p6;
	selp.b32 	%r256, %r253, %r256, %p6;
$L__BB0_4:
	setp.lt.s32 	%p7, %r255, %r256;
	mov.u32 	%r253, %r256;
	@%p7 bra 	$L__BB0_2;
$L__BB0_5:
	st.shared.u32 	[sharedAB], %r255;
	sub.s32 	%r140, %r2, %r126;
	cvt.rn.f32.s32 	%f17, %r140;
	max.f32 	%f18, %f17, 0f00000000;
	cvt.rzi.s32.f32 	%r260, %f18;
	cvt.rn.f32.s32 	%f19, %r2;
	min.f32 	%f20, %f19, %f1;
	cvt.rzi.s32.f32 	%r258, %f20;
	setp.ge.s32 	%p8, %r260, %r258;
	@%p8 bra 	$L__BB0_9;
$L__BB0_6:
	add.s32 	%r141, %r258, %r260;
	shr.u32 	%r142, %r141, 31;
	add.s32 	%r143, %r141, %r142;
	shr.s32 	%r261, %r143, 1;
	sub.s32 	%r20, %r2, %r261;
	setp.lt.s32 	%p9, %r20, 1;
	setp.ge.s32 	%p10, %r261, %r125;
	or.pred  	%p11, %p10, %p9;
	@%p11 bra 	$L__BB0_8;
	add.s32 	%r144, %r20, -1;
	mul.wide.u32 	%rd15, %r144, 4;
	add.s64 	%rd16, %rd2, %rd15;
	ld.global.u32 	%r145, [%rd16];
	mul.wide.s32 	%rd17, %r261, 4;
	add.s64 	%rd18, %rd1, %rd17;
	ld.global.u32 	%r146, [%rd18];
	setp.gt.s32 	%p12, %r145, %r146;
	add.s32 	%r147, %r261, 1;
	selp.b32 	%r260, %r147, %r260, %p12;
	selp.b32 	%r261, %r258, %r261, %p12;
$L__BB0_8:
	setp.lt.s32 	%p13, %r260, %r261;
	mov.u32 	%r258, %r261;
	@%p13 bra 	$L__BB0_6;
$L__BB0_9:
	st.shared.u32 	[sharedAB+4], %r260;
$L__BB0_10:
	bar.sync 	0;
	ld.shared.v2.u32 	{%r26, %r148}, [sharedAB];
	sub.s32 	%r27, %r1, %r26;
	bar.sync 	0;
	sub.s32 	%r28, %r2, %r1;
	sub.s32 	%r29, %r148, %r26;
	add.s32 	%r149, %r27, %r148;
	sub.s32 	%r30, %r2, %r149;
	cvt.rn.f32.s32 	%f21, %r28;
	cvt.rn.f32.s32 	%f2, %r127;
	div.rn.f32 	%f22, %f21, %f2;
	cvt.rpi.f32.f32 	%f23, %f22;
	cvt.rzi.s32.f32 	%r31, %f23;
	setp.lt.s32 	%p14, %r31, 1;
	@%p14 bra 	$L__BB0_48;
	shl.b32 	%r151, %r127, 2;
	mov.u32 	%r152, sharedAB;
	add.s32 	%r32, %r152, %r151;
	add.s32 	%r33, %r26, %r3;
	mov.u32 	%r34, %ntid.x;
	add.s32 	%r35, %r27, %r3;
	cvt.rzi.s32.f32 	%r36, %f2;
	mov.b32 	%r263, 0;
	cvt.s64.s32 	%rd24, %r1;
	mov.u32 	%r264, %r263;
	mov.u32 	%r265, %r263;
	mov.u32 	%r266, %r263;
$L__BB0_12:
	setp.lt.s32 	%p15, %r127, 1;
	@%p15 bra 	$L__BB0_21;
	sub.s32 	%r41, %r29, %r264;
	add.s32 	%r42, %r33, %r264;
	mov.b32 	%r267, 0;
$L__BB0_14:
	add.s32 	%r46, %r267, %r3;
	setp.ge.u32 	%p16, %r46, %r41;
	@%p16 bra 	$L__BB0_16;
	add.s32 	%r154, %r42, %r267;
	mul.wide.u32 	%rd19, %r154, 4;
	add.s64 	%rd20, %rd1, %rd19;
	ld.global.u32 	%r155, [%rd20];
	shl.b32 	%r156, %r46, 2;
	mov.u32 	%r157, sharedAB;
	add.s32 	%r158, %r157, %r156;
	st.shared.u32 	[%r158], %r155;
$L__BB0_16:
	add.s32 	%r267, %r267, %r34;
	setp.lt.s32 	%p17, %r267, %r127;
	@%p17 bra 	$L__BB0_14;
	sub.s32 	%r43, %r30, %r263;
	add.s32 	%r44, %r35, %r263;
	mov.b32 	%r268, 0;
$L__BB0_18:
	add.s32 	%r49, %r268, %r3;
	setp.ge.u32 	%p18, %r49, %r43;
	@%p18 bra 	$L__BB0_20;
	add.s32 	%r160, %r44, %r268;
	mul.wide.u32 	%rd21, %r160, 4;
	add.s64 	%rd22, %rd2, %rd21;
	ld.global.u32 	%r161, [%rd22];
	shl.b32 	%r162, %r49, 2;
	add.s32 	%r163, %r32, %r162;
	st.shared.u32 	[%r163], %r161;
$L__BB0_20:
	add.s32 	%r268, %r268, %r34;
	setp.lt.s32 	%p19, %r268, %r127;
	@%p19 bra 	$L__BB0_18;
$L__BB0_21:
	bar.sync 	0;
	div.u32 	%r164, %r127, %r34;
	mul.lo.s32 	%r165, %r164, %r3;
	add.s32 	%r166, %r165, %r164;
	sub.s32 	%r167, %r28, %r265;
	min.s32 	%r51, %r165, %r167;
	min.s32 	%r52, %r166, %r167;
	sub.s32 	%r168, %r29, %r264;
	cvt.rn.f32.s32 	%f24, %r168;
	min.f32 	%f25, %f2, %f24;
	cvt.rzi.s32.f32 	%r53, %f25;
	sub.s32 	%r169, %r30, %r263;
	cvt.rn.f32.s32 	%f26, %r169;
	min.f32 	%f27, %f2, %f26;
	cvt.rzi.s32.f32 	%r54, %f27;
	sub.s32 	%r170, %r51, %r54;
	cvt.rn.f32.s32 	%f28, %r170;
	max.f32 	%f29, %f28, 0f00000000;
	cvt.rzi.s32.f32 	%r271, %f29;
	cvt.rn.f32.s32 	%f30, %r51;
	cvt.rn.f32.s32 	%f3, %r53;
	min.f32 	%f31, %f30, %f3;
	cvt.rzi.s32.f32 	%r269, %f31;
	setp.ge.s32 	%p20, %r271, %r269;
	@%p20 bra 	$L__BB0_25;
$L__BB0_22:
	add.s32 	%r171, %r269, %r271;
	shr.u32 	%r172, %r171, 31;
	add.s32 	%r173, %r171, %r172;
	shr.s32 	%r272, %r173, 1;
	sub.s32 	%r60, %r51, %r272;
	setp.lt.s32 	%p21, %r60, 1;
	setp.ge.s32 	%p22, %r272, %r53;
	or.pred  	%p23, %p21, %p22;
	@%p23 bra 	$L__BB0_24;
	shl.b32 	%r175, %r60, 2;
	add.s32 	%r176, %r32, %r175;
	ld.shared.u32 	%r177, [%r176+-4];
	shl.b32 	%r178, %r272, 2;
	mov.u32 	%r179, sharedAB;
	add.s32 	%r180, %r179, %r178;
	ld.shared.u32 	%r181, [%r180];
	setp.gt.s32 	%p24, %r177, %r181;
	add.s32 	%r182, %r272, 1;
	selp.b32 	%r271, %r182, %r271, %p24;
	selp.b32 	%r272, %r269, %r272, %p24;
$L__BB0_24:
	setp.lt.s32 	%p25, %r271, %r272;
	mov.u32 	%r269, %r272;
	@%p25 bra 	$L__BB0_22;
$L__BB0_25:
	sub.s32 	%r183, %r52, %r54;
	cvt.rn.f32.s32 	%f32, %r183;
	max.f32 	%f33, %f32, 0f00000000;
	cvt.rzi.s32.f32 	%r276, %f33;
	cvt.rn.f32.s32 	%f34, %r52;
	min.f32 	%f35, %f34, %f3;
	cvt.rzi.s32.f32 	%r274, %f35;
	setp.ge.s32 	%p26, %r276, %r274;
	@%p26 bra 	$L__BB0_29;
$L__BB0_26:
	add.s32 	%r184, %r274, %r276;
	shr.u32 	%r185, %r184, 31;
	add.s32 	%r186, %r184, %r185;
	shr.s32 	%r277, %r186, 1;
	sub.s32 	%r71, %r52, %r277;
	setp.lt.s32 	%p27, %r71, 1;
	setp.ge.s32 	%p28, %r277, %r53;
	or.pred  	%p29, %p27, %p28;
	@%p29 bra 	$L__BB0_28;
	shl.b32 	%r188, %r71, 2;
	add.s32 	%r189, %r32, %r188;
	ld.shared.u32 	%r190, [%r189+-4];
	shl.b32 	%r191, %r277, 2;
	mov.u32 	%r192, sharedAB;
	add.s32 	%r193, %r192, %r191;
	ld.shared.u32 	%r194, [%r193];
	setp.gt.s32 	%p30, %r190, %r194;
	add.s32 	%r195, %r277, 1;
	selp.b32 	%r276, %r195, %r276, %p30;
	selp.b32 	%r277, %r274, %r277, %p30;
$L__BB0_28:
	setp.lt.s32 	%p31, %r276, %r277;
	mov.u32 	%r274, %r277;
	@%p31 bra 	$L__BB0_26;
$L__BB0_29:
	sub.s32 	%r197, %r51, %r271;
	sub.s32 	%r77, %r276, %r271;
	shl.b32 	%r198, %r197, 2;
	add.s32 	%r78, %r32, %r198;
	add.s32 	%r199, %r197, %r276;
	sub.s32 	%r79, %r52, %r199;
	cvt.s64.s32 	%rd23, %r265;
	add.s64 	%rd25, %rd23, %rd24;
	cvt.s64.s32 	%rd26, %r51;
	add.s64 	%rd3, %rd25, %rd26;
	min.s32 	%r200, %r77, %r79;
	setp.lt.s32 	%p32, %r200, 1;
	mov.b32 	%r287, 0;
	mov.u32 	%r286, %r287;
	mov.u32 	%r285, %r287;
	@%p32 bra 	$L__BB0_32;
	mov.b32 	%r285, 0;
	shl.b64 	%rd28, %rd3, 2;
	mov.u32 	%r286, %r285;
	mov.u32 	%r287, %r285;
$L__BB0_31:
	ld.param.u64 	%rd51, [_Z18merge_tiled_kernelPiiS_iS_i_param_4];
	shl.b32 	%r202, %r271, 2;
	mov.u32 	%r203, sharedAB;
	add.s32 	%r204, %r203, %r202;
	shl.b32 	%r205, %r287, 2;
	add.s32 	%r206, %r204, %r205;
	ld.shared.u32 	%r207, [%r206];
	shl.b32 	%r209, %r286, 2;
	add.s32 	%r210, %r78, %r209;
	ld.shared.u32 	%r211, [%r210];
	setp.gt.s32 	%p33, %r207, %r211;
	setp.le.s32 	%p34, %r207, %r211;
	selp.u32 	%r213, 1, 0, %p34;
	add.s32 	%r287, %r287, %r213;
	selp.u32 	%r214, 1, 0, %p33;
	add.s32 	%r286, %r286, %r214;
	min.s32 	%r215, %r207, %r211;
	cvta.to.global.u64 	%rd27, %rd51;
	add.s64 	%rd29, %rd27, %rd28;
	mul.wide.u32 	%rd30, %r285, 4;
	add.s64 	%rd31, %rd29, %rd30;
	st.global.u32 	[%rd31], %r215;
	add.s32 	%r285, %r285, 1;
	setp.lt.s32 	%p35, %r287, %r77;
	setp.lt.s32 	%p36, %r286, %r79;
	and.pred  	%p37, %p35, %p36;
	@%p37 bra 	$L__BB0_31;
$L__BB0_32:
	setp.ge.s32 	%p38, %r287, %r77;
	mov.u32 	%r288, %r285;
	@%p38 bra 	$L__BB0_40;
	add.s32 	%r217, %r271, %r287;
	sub.s32 	%r218, %r276, %r217;
	and.b32  	%r83, %r218, 3;
	setp.eq.s32 	%p39, %r83, 0;
	mov.u32 	%r288, %r285;
	mov.u32 	%r283, %r287;
	@%p39 bra 	$L__BB0_37;
	ld.param.u64 	%rd52, [_Z18merge_tiled_kernelPiiS_iS_i_param_4];
	add.s32 	%r283, %r287, 1;
	shl.b32 	%r219, %r271, 2;
	mov.u32 	%r220, sharedAB;
	add.s32 	%r221, %r220, %r219;
	shl.b32 	%r222, %r287, 2;
	add.s32 	%r85, %r221, %r222;
	ld.shared.u32 	%r223, [%r85];
	add.s32 	%r288, %r285, 1;
	cvta.to.global.u64 	%rd32, %rd52;
	shl.b64 	%rd33, %rd3, 2;
	add.s64 	%rd34, %rd32, %rd33;
	mul.wide.u32 	%rd35, %r285, 4;
	add.s64 	%rd4, %rd34, %rd35;
	st.global.u32 	[%rd4], %r223;
	setp.eq.s32 	%p40, %r83, 1;
	@%p40 bra 	$L__BB0_37;
	add.s32 	%r283, %r287, 2;
	ld.shared.u32 	%r224, [%r85+4];
	add.s32 	%r288, %r285, 2;
	st.global.u32 	[%rd4+4], %r224;
	setp.eq.s32 	%p41, %r83, 2;
	@%p41 bra 	$L__BB0_37;
	add.s32 	%r283, %r287, 3;
	ld.shared.u32 	%r225, [%r85+8];
	add.s32 	%r288, %r285, 3;
	st.global.u32 	[%rd4+8], %r225;
$L__BB0_37:
	sub.s32 	%r226, %r271, %r276;
	add.s32 	%r227, %r226, %r287;
	setp.gt.u32 	%p42, %r227, -4;
	@%p42 bra 	$L__BB0_40;
	ld.param.u64 	%rd53, [_Z18merge_tiled_kernelPiiS_iS_i_param_4];
	shl.b32 	%r228, %r283, 2;
	shl.b32 	%r229, %r271, 2;
	add.s32 	%r230, %r228, %r229;
	mov.u32 	%r231, sharedAB;
	add.s32 	%r232, %r231, %r230;
	add.s32 	%r289, %r232, 8;
	shl.b64 	%rd36, %rd3, 2;
	mul.wide.u32 	%rd37, %r288, 4;
	add.s64 	%rd38, %rd36, %rd37;
	cvta.to.global.u64 	%rd39, %rd53;
	add.s64 	%rd40, %rd39, %rd38;
	add.s64 	%rd55, %rd40, 8;
$L__BB0_39:
	ld.shared.u32 	%r233, [%r289+-8];
	st.global.u32 	[%rd55+-8], %r233;
	ld.shared.u32 	%r234, [%r289+-4];
	st.global.u32 	[%rd55+-4], %r234;
	ld.shared.u32 	%r235, [%r289];
	st.global.u32 	[%rd55], %r235;
	add.s32 	%r283, %r283, 4;
	ld.shared.u32 	%r236, [%r289+4];
	add.s32 	%r288, %r288, 4;
	st.global.u32 	[%rd55+4], %r236;
	add.s32 	%r289, %r289, 16;
	add.s64 	%rd55, %rd55, 16;
	setp.lt.s32 	%p43, %r283, %r77;
	@%p43 bra 	$L__BB0_39;
$L__BB0_40:
	setp.ge.s32 	%p44, %r286, %r79;
	@%p44 bra 	$L__BB0_42;
$L__BB0_41:
	ld.param.u64 	%rd54, [_Z18merge_tiled_kernelPiiS_iS_i_param_4];
	add.s32 	%r110, %r286, 1;
	shl.b32 	%r237, %r286, 2;
	add.s32 	%r238, %r78, %r237;
	ld.shared.u32 	%r239, [%r238];
	add.s32 	%r111, %r288, 1;
	cvta.to.global.u64 	%rd41, %rd54;
	cvt.s64.s32 	%rd42, %r265;
	add.s64 	%rd44, %rd42, %rd24;
	cvt.s64.s32 	%rd45, %r51;
	add.s64 	%rd46, %rd44, %rd45;
	shl.b64 	%rd47, %rd46, 2;
	add.s64 	%rd48, %rd41, %rd47;
	mul.wide.u32 	%rd49, %r288, 4;
	add.s64 	%rd50, %rd48, %rd49;
	st.global.u32 	[%rd50], %r239;
	setp.lt.s32 	%p45, %r110, %r79;
	mov.u32 	%r288, %r111;
	mov.u32 	%r286, %r110;
	@%p45 bra 	$L__BB0_41;
$L__BB0_42:
	setp.lt.s32 	%p46, %r36, 1;
	add.s32 	%r266, %r266, 1;
	add.s32 	%r265, %r265, %r127;
	mov.b32 	%r296, 0;
	@%p46 bra 	$L__BB0_47;
	mov.b32 	%r296, 0;
	mov.u32 	%r294, %r36;
$L__BB0_44:
	add.s32 	%r242, %r294, %r296;
	shr.u32 	%r243, %r242, 31;
	add.s32 	%r244, %r242, %r243;
	shr.s32 	%r297, %r244, 1;
	sub.s32 	%r117, %r127, %r297;
	setp.lt.s32 	%p47, %r117, 1;
	setp.le.s32 	%p48, %r127, %r297;
	or.pred  	%p49, %p48, %p47;
	@%p49 bra 	$L__BB0_46;
	shl.b32 	%r245, %r117, 2;
	add.s32 	%r246, %r32, %r245;
	ld.shared.u32 	%r247, [%r246+-4];
	shl.b32 	%r248, %r297, 2;
	mov.u32 	%r249, sharedAB;
	add.s32 	%r250, %r249, %r248;
	ld.shared.u32 	%r251, [%r250];
	setp.gt.s32 	%p50, %r247, %r251;
	add.s32 	%r252, %r297, 1;
	selp.b32 	%r296, %r252, %r296, %p50;
	selp.b32 	%r297, %r294, %r297, %p50;
$L__BB0_46:
	setp.lt.s32 	%p51, %r296, %r297;
	mov.u32 	%r294, %r297;
	@%p51 bra 	$L__BB0_44;
$L__BB0_47:
	add.s32 	%r264, %r296, %r264;
	sub.s32 	%r263, %r265, %r264;
	bar.sync 	0;
	setp.ne.s32 	%p52, %r266, %r31;
	@%p52 bra 	$L__BB0_12;
$L__BB0_48:
	ret;

}
	// .globl	_Z17merge_sort_kernelPiS_ii
.visible .entry _Z17merge_sort_kernelPiS_ii(
	.param .u64 .ptr .align 1 _Z17merge_sort_kernelPiS_ii_param_0,
	.param .u64 .ptr .align 1 _Z17merge_sort_kernelPiS_ii_param_1,
	.param .u32 _Z17merge_sort_kernelPiS_ii_param_2,
	.param .u32 _Z17merge_sort_kernelPiS_ii_param_3
)
{
	.reg .pred 	%p<20>;
	.reg .b32 	%r<103>;
	.reg .b32 	%f<6>;
	.reg .b64 	%rd<31>;

	ld.param.u64 	%rd7, [_Z17merge_sort_kernelPiS_ii_param_0];
	ld.param.u64 	%rd8, [_Z17merge_sort_kernelPiS_ii_param_1];
	ld.param.u32 	%r49, [_Z17merge_sort_kernelPiS_ii_param_2];
	ld.param.u32 	%r50, [_Z17merge_sort_kernelPiS_ii_param_3];
	cvta.to.global.u64 	%rd1, %rd8;
	cvta.to.global.u64 	%rd2, %rd7;
	mov.u32 	%r51, %ctaid.x;
	mov.u32 	%r52, %ntid.x;
	mov.u32 	%r53, %tid.x;
	mad.lo.s32 	%r54, %r51, %r52, %r53;
	mul.lo.s32 	%r55, %r54, %r50;
	shl.b32 	%r82, %r55, 1;
	setp.ge.s32 	%p1, %r82, %r49;
	@%p1 bra 	$L__BB1_16;
	add.s32 	%r56, %r82, %r50;
	cvt.rn.f32.s32 	%f1, %r56;
	cvt.rn.f32.s32 	%f2, %r49;
	min.f32 	%f3, %f1, %f2;
	cvt.rzi.s32.f32 	%r57, %f3;
	add.s32 	%r58, %r56, %r50;
	cvt.rn.f32.s32 	%f4, %r58;
	min.f32 	%f5, %f4, %f2;
	cvt.rzi.s32.f32 	%r59, %f5;
	setp.ge.s32 	%p2, %r82, %r57;
	setp.ge.s32 	%p3, %r57, %r59;
	or.pred  	%p4, %p2, %p3;
	mov.u32 	%r83, %r57;
	mov.u32 	%r91, %r82;
	@%p4 bra 	$L__BB1_2;
	bra.uni 	$L__BB1_17;
$L__BB1_2:
	setp.ge.s32 	%p10, %r82, %r57;
	@%p10 bra 	$L__BB1_9;
	sub.s32 	%r68, %r57, %r82;
	and.b32  	%r7, %r68, 3;
	setp.eq.s32 	%p11, %r7, 0;
	mov.u32 	%r89, %r82;
	@%p11 bra 	$L__BB1_6;
	neg.s32 	%r85, %r7;
	mov.u32 	%r89, %r82;
$L__BB1_5:
	.pragma "nounroll";
	mul.wide.s32 	%rd15, %r91, 4;
	add.s64 	%rd16, %rd1, %rd15;
	mul.wide.s32 	%rd17, %r89, 4;
	add.s64 	%rd18, %rd2, %rd17;
	add.s32 	%r89, %r89, 1;
	ld.global.u32 	%r69, [%rd18];
	add.s32 	%r91, %r91, 1;
	st.global.u32 	[%rd16], %r69;
	add.s32 	%r85, %r85, 1;
	setp.ne.s32 	%p12, %r85, 0;
	@%p12 bra 	$L__BB1_5;
$L__BB1_6:
	sub.s32 	%r70, %r82, %r57;
	setp.gt.u32 	%p13, %r70, -4;
	@%p13 bra 	$L__BB1_9;
	add.s64 	%rd3, %rd2, 8;
	sub.s32 	%r97, %r89, %r57;
	add.s64 	%rd4, %rd1, 8;
$L__BB1_8:
	mul.wide.s32 	%rd19, %r89, 4;
	add.s64 	%rd20, %rd3, %rd19;
	mul.wide.s32 	%rd21, %r91, 4;
	add.s64 	%rd22, %rd4, %rd21;
	ld.global.u32 	%r71, [%rd20+-8];
	st.global.u32 	[%rd22+-8], %r71;
	ld.global.u32 	%r72, [%rd20+-4];
	st.global.u32 	[%rd22+-4], %r72;
	ld.global.u32 	%r73, [%rd20];
	st.global.u32 	[%rd22], %r73;
	add.s32 	%r89, %r89, 4;
	ld.global.u32 	%r74, [%rd20+4];
	add.s32 	%r91, %r91, 4;
	st.global.u32 	[%rd22+4], %r74;
	add.s32 	%r97, %r97, 4;
	setp.eq.s32 	%p14, %r97, 0;
	@%p14 bra 	$L__BB1_9;
	bra.uni 	$L__BB1_8;
$L__BB1_9:
	setp.ge.s32 	%p15, %r83, %r59;
	@%p15 bra 	$L__BB1_16;
	sub.s32 	%r75, %r59, %r83;
	and.b32  	%r26, %r75, 3;
	setp.eq.s32 	%p16, %r26, 0;
	mov.u32 	%r96, %r83;
	@%p16 bra 	$L__BB1_13;
	neg.s32 	%r92, %r26;
	mov.u32 	%r96, %r83;
$L__BB1_12:
	.pragma "nounroll";
	mul.wide.s32 	%rd23, %r91, 4;
	add.s64 	%rd24, %rd1, %rd23;
	mul.wide.s32 	%rd25, %r96, 4;
	add.s64 	%rd26, %rd2, %rd25;
	add.s32 	%r96, %r96, 1;
	ld.global.u32 	%r76, [%rd26];
	add.s32 	%r91, %r91, 1;
	st.global.u32 	[%rd24], %r76;
	add.s32 	%r92, %r92, 1;
	setp.ne.s32 	%p17, %r92, 0;
	@%p17 bra 	$L__BB1_12;
$L__BB1_13:
	sub.s32 	%r77, %r83, %r59;
	setp.gt.u32 	%p18, %r77, -4;
	@%p18 bra 	$L__BB1_16;
	add.s64 	%rd5, %rd2, 8;
	sub.s32 	%r100, %r96, %r59;
	add.s64 	%rd6, %rd1, 8;
$L__BB1_15:
	mul.wide.s32 	%rd27, %r96, 4;
	add.s64 	%rd28, %rd5, %rd27;
	mul.wide.s32 	%rd29, %r91, 4;
	add.s64 	%rd30, %rd6, %rd29;
	ld.global.u32 	%r78, [%rd28+-8];
	st.global.u32 	[%rd30+-8], %r78;
	ld.global.u32 	%r79, [%rd28+-4];
	st.global.u32 	[%rd30+-4], %r79;
	ld.global.u32 	%r80, [%rd28];
	st.global.u32 	[%rd30], %r80;
	add.s32 	%r96, %r96, 4;
	ld.global.u32 	%r81, [%rd28+4];
	add.s32 	%r91, %r91, 4;
	st.global.u32 	[%rd30+4], %r81;
	add.s32 	%r100, %r100, 4;
	setp.ne.s32 	%p19, %r100, 0;
	@%p19 bra 	$L__BB1_15;
$L__BB1_16:
	ret;
$L__BB1_17:
	mul.wide.s32 	%rd9, %r82, 4;
	add.s64 	%rd10, %rd2, %rd9;
	ld.global.u32 	%r60, [%rd10];
	mul.wide.s32 	%rd11, %r83, 4;
	add.s64 	%rd12, %rd2, %rd11;
	ld.global.u32 	%r62, [%rd12];
	setp.gt.s32 	%p5, %r60, %r62;
	setp.le.s32 	%p6, %r60, %r62;
	selp.u32 	%r64, 1, 0, %p6;
	add.s32 	%r82, %r82, %r64;
	selp.u32 	%r65, 1, 0, %p5;
	add.s32 	%r83, %r83, %r65;
	min.s32 	%r66, %r60, %r62;
	mul.wide.s32 	%rd13, %r91, 4;
	add.s64 	%rd14, %rd1, %rd13;
	st.global.u32 	[%rd14], %r66;
	add.s32 	%r91, %r91, 1;
	setp.lt.s32 	%p7, %r82, %r57;
	setp.lt.s32 	%p8, %r83, %r59;
	and.pred  	%p9, %p7, %p8;
	@%p9 bra 	$L__BB1_17;
	bra.uni 	$L__BB1_2;

}


// ===== COMPILED SASS (sm_100) =====

	.target	sm_100

	.elftype	@"ET_EXEC"


//--------------------- .note.nv.tkinfo           --------------------------
	.section	.note.nv.tkinfo,"",@"SHT_NOTE"
	.sectionflags	@"SHF_NOTE_NV_TKINFO"
	.tkinfo
        /*0018*/ 	.word	0x00000002
        /*0030*/ 	.string	""
        /*0030*/ 	.string	"ptxas"
        /*0030*/ 	.string	"Cuda compilation tools, release 13.0, V13.0.88"
        /*0030*/ 	.string	"Build cuda_13.0.r13.0/compiler.36424714_0"
        /*0030*/ 	.string	"-arch sm_100 -m 64 "



//--------------------- .note.nv.cuinfo           --------------------------
	.section	.note.nv.cuinfo,"",@"SHT_NOTE"
	.sectionflags	@"SHF_NOTE_NV_CUINFO"
        /*0018*/ 	.short	0x0002
        /*001a*/ 	.short	0x0064
        /*001c*/ 	.short	0x0082
	.zero		2


//--------------------- .nv.info                  --------------------------
	.section	.nv.info,"",@"SHT_CUDA_INFO"
	.align	4


	//----- nvinfo : EIATTR_REGCOUNT
	.align		4
        /*0000*/ 	.byte	0x04, 0x2f
        /*0002*/ 	.short	(.L_1 - .L_0)
	.align		4
.L_0:
        /*0004*/ 	.word	index@(_Z18merge_tiled_kernelPiiS_iS_i)
        /*0008*/ 	.word	0x00000020


	//----- nvinfo : EIATTR_FRAME_SIZE
	.align		4
.L_1:
        /*000c*/ 	.byte	0x04, 0x11
        /*000e*/ 	.short	(.L_3 - .L_2)
	.align		4
.L_2:
        /*0010*/ 	.word	index@($__internal_0_$__cuda_sm3x_div_rn_noftz_f32_slowpath)
        /*0014*/ 	.word	0x00000000


	//----- nvinfo : EIATTR_FRAME_SIZE
	.align		4
.L_3:
        /*0018*/ 	.byte	0x04, 0x11
        /*001a*/ 	.short	(.L_5 - .L_4)
	.align		4
.L_4:
        /*001c*/ 	.word	index@(_Z18merge_tiled_kernelPiiS_iS_i)
        /*0020*/ 	.word	0x00000000


	//----- nvinfo : EIATTR_REGCOUNT
	.align		4
.L_5:
        /*0024*/ 	.byte	0x04, 0x2f
        /*0026*/ 	.short	(.L_7 - .L_6)
	.align		4
.L_6:
        /*0028*/ 	.word	index@(_Z17merge_sort_kernelPiS_ii)
        /*002c*/ 	.word	0x00000018


	//----- nvinfo : EIATTR_FRAME_SIZE
	.align		4
.L_7:
        /*0030*/ 	.byte	0x04, 0x11
        /*0032*/ 	.short	(.L_9 - .L_8)
	.align		4
.L_8:
        /*0034*/ 	.word	index@(_Z17merge_sort_kernelPiS_ii)
        /*0038*/ 	.word	0x00000000


	//----- nvinfo : EIATTR_MIN_STACK_SIZE
	.align		4
.L_9:
        /*003c*/ 	.byte	0x04, 0x12
        /*003e*/ 	.short	(.L_11 - .L_10)
	.align		4
.L_10:
        /*0040*/ 	.word	index@(_Z17merge_sort_kernelPiS_ii)
        /*0044*/ 	.word	0x00000000


	//----- nvinfo : EIATTR_MIN_STACK_SIZE
	.align		4
.L_11:
        /*0048*/ 	.byte	0x04, 0x12
        /*004a*/ 	.short	(.L_13 - .L_12)
	.align		4
.L_12:
        /*004c*/ 	.word	index@(_Z18merge_tiled_kernelPiiS_iS_i)
        /*0050*/ 	.word	0x00000000
.L_13:


//--------------------- .nv.compat                --------------------------
	.section	.nv.compat,"",@"SHT_CUDA_COMPAT_INFO"
	.align	4
        /*0000*/ 	.byte	0x02, 0x09, 0x00, 0x00, 0x02, 0x02, 0x01, 0x00, 0x02, 0x05, 0x05, 0x00, 0x03, 0x07, 0x01, 0x01
        /*0010*/ 	.byte	0x02, 0x03, 0x00, 0x00, 0x02, 0x06, 0x01, 0x00, 0x04, 0x0b, 0x08, 0x00, 0x01, 0x00, 0x00, 0x00
        /*0020*/ 	.byte	0x00, 0x00, 0x00, 0x00


//--------------------- .nv.info._Z17merge_sort_kernelPiS_ii --------------------------
	.section	.nv.info._Z17merge_sort_kernelPiS_ii,"",@"SHT_CUDA_INFO"
	.sectionflags	@""
	.align	4


	//----- nvinfo : EIATTR_CUDA_API_VERSION
	.align		4
        /*0000*/ 	.byte	0x04, 0x37
        /*0002*/ 	.short	(.L_15 - .L_14)
.L_14:
        /*0004*/ 	.word	0x00000082


	//----- nvinfo : EIATTR_KPARAM_INFO
	.align		4
.L_15:
        /*0008*/ 	.byte	0x04, 0x17
        /*000a*/ 	.short	(.L_17 - .L_16)
.L_16:
        /*000c*/ 	.word	0x00000000
        /*0010*/ 	.short	0x0003
        /*0012*/ 	.short	0x0014
        /*0014*/ 	.byte	0x00, 0xf0, 0x11, 0x00


	//----- nvinfo : EIATTR_KPARAM_INFO
	.align		4
.L_17:
        /*0018*/ 	.byte	0x04, 0x17
        /*001a*/ 	.short	(.L_19 - .L_18)
.L_18:
        /*001c*/ 	.word	0x00000000
        /*0020*/ 	.short	0x0002
        /*0022*/ 	.short	0x0010
        /*0024*/ 	.byte	0x00, 0xf0, 0x11, 0x00


	//----- nvinfo : EIATTR_KPARAM_INFO
	.align		4
.L_19:
        /*0028*/ 	.byte	0x04, 0x17
        /*002a*/ 	.short	(.L_21 - .L_20)
.L_20:
        /*002c*/ 	.word	0x00000000
        /*0030*/ 	.short	0x0001
        /*0032*/ 	.short	0x0008
        /*0034*/ 	.byte	0x00, 0xf5, 0x21, 0x00


	//----- nvinfo : EIATTR_KPARAM_INFO
	.align		4
.L_21:
        /*0038*/ 	.byte	0x04, 0x17
        /*003a*/ 	.short	(.L_23 - .L_22)
.L_22:
        /*003c*/ 	.word	0x00000000
        /*0040*/ 	.short	0x0000
        /*0042*/ 	.short	0x0000
        /*0044*/ 	.byte	0x00, 0xf5, 0x21, 0x00


	//----- nvinfo : EIATTR_SPARSE_MMA_MASK
	.align		4
.L_23:
        /*0048*/ 	.byte	0x03, 0x50
        /*004a*/ 	.short	0x0000


	//----- nvinfo : EIATTR_MAXREG_COUNT
	.align		4
        /*004c*/ 	.byte	0x03, 0x1b
        /*004e*/ 	.short	0x00ff


	//----- nvinfo : EIATTR_MERCURY_ISA_VERSION
	.align		4
        /*0050*/ 	.byte	0x03, 0x5f
        /*0052*/ 	.short	0x0101


	//----- nvinfo : EIATTR_VRC_CTA_INIT_COUNT
	.align		4
        /*0054*/ 	.byte	0x02, 0x4a
	.zero		1
	.zero		1


	//----- nvinfo : EIATTR_EXIT_INSTR_OFFSETS
	.align		4
        /*0058*/ 	.byte	0x04, 0x1c
        /*005a*/ 	.short	(.L_25 - .L_24)


	//   ....[0]....
.L_24:
        /*005c*/ 	.word	0x00000090


	//   ....[1]....
        /*0060*/ 	.word	0x00000610


	//   ....[2]....
        /*0064*/ 	.word	0x00000770


	//   ....[3]....
        /*0068*/ 	.word	0x00000910


	//----- nvinfo : EIATTR_CRS_STACK_SIZE
	.align		4
.L_25:
        /*006c*/ 	.byte	0x04, 0x1e
        /*006e*/ 	.short	(.L_27 - .L_26)
.L_26:
        /*0070*/ 	.word	0x00000000


	//----- nvinfo : EIATTR_CBANK_PARAM_SIZE
	.align		4
.L_27:
        /*0074*/ 	.byte	0x03, 0x19
        /*0076*/ 	.short	0x0018


	//----- nvinfo : EIATTR_PARAM_CBANK
	.align		4
        /*0078*/ 	.byte	0x04, 0x0a
        /*007a*/ 	.short	(.L_29 - .L_28)
	.align		4
.L_28:
        /*007c*/ 	.word	index@(.nv.constant0._Z17merge_sort_kernelPiS_ii)
        /*0080*/ 	.short	0x0380
        /*0082*/ 	.short	0x0018


	//----- nvinfo : EIATTR_SW_WAR
	.align		4
.L_29:
        /*0084*/ 	.byte	0x04, 0x36
        /*0086*/ 	.short	(.L_31 - .L_30)
.L_30:
        /*0088*/ 	.word	0x00000008
.L_31:


//--------------------- .nv.info._Z18merge_tiled_kernelPiiS_iS_i --------------------------
	.section	.nv.info._Z18merge_tiled_kernelPiiS_iS_i,"",@"SHT_CUDA_INFO"
	.sectionflags	@""
	.align	4


	//----- nvinfo : EIATTR_CUDA_API_VERSION
	.align		4
        /*0000*/ 	.byte	0x04, 0x37
        /*0002*/ 	.short	(.L_33 - .L_32)
.L_32:
        /*0004*/ 	.word	0x00000082


	//----- nvinfo : EIATTR_KPARAM_INFO
	.align		4
.L_33:
        /*0008*/ 	.byte	0x04, 0x17
        /*000a*/ 	.short	(.L_35 - .L_34)
.L_34:
        /*000c*/ 	.word	0x00000000
        /*0010*/ 	.short	0x0005
        /*0012*/ 	.short	0x0028
        /*0014*/ 	.byte	0x00, 0xf0, 0x11, 0x00


	//----- nvinfo : EIATTR_KPARAM_INFO
	.align		4
.L_35:
        /*0018*/ 	.byte	0x04, 0x17
        /*001a*/ 	.short	(.L_37 - .L_36)
.L_36:
        /*001c*/ 	.word	0x00000000
        /*0020*/ 	.short	0x0004
        /*0022*/ 	.short	0x0020
        /*0024*/ 	.byte	0x00, 0xf5, 0x21, 0x00


	//----- nvinfo : EIATTR_KPARAM_INFO
	.align		4
.L_37:
        /*0028*/ 	.byte	0x04, 0x17
        /*002a*/ 	.short	(.L_39 - .L_38)
.L_38:
        /*002c*/ 	.word	0x00000000
        /*0030*/ 	.short	0x0003
        /*0032*/ 	.short	0x0018
        /*0034*/ 	.byte	0x00, 0xf0, 0x11, 0x00


	//----- nvinfo : EIATTR_KPARAM_INFO
	.align		4
.L_39:
        /*0038*/ 	.byte	0x04, 0x17
        /*003a*/ 	.short	(.L_41 - .L_40)
.L_40:
        /*003c*/ 	.word	0x00000000
        /*0040*/ 	.short	0x0002
        /*0042*/ 	.short	0x0010
        /*0044*/ 	.byte	0x00, 0xf5, 0x21, 0x00


	//----- nvinfo : EIATTR_KPARAM_INFO
	.align		4
.L_41:
        /*0048*/ 	.byte	0x04, 0x17
        /*004a*/ 	.short	(.L_43 - .L_42)
.L_42:
        /*004c*/ 	.word	0x00000000
        /*0050*/ 	.short	0x0001
        /*0052*/ 	.short	0x0008
        /*0054*/ 	.byte	0x00, 0xf0, 0x11, 0x00


	//----- nvinfo : EIATTR_KPARAM_INFO
	.align		4
.L_43:
        /*0058*/ 	.byte	0x04, 0x17
        /*005a*/ 	.short	(.L_45 - .L_44)
.L_44:
        /*005c*/ 	.word	0x00000000
        /*0060*/ 	.short	0x0000
        /*0062*/ 	.short	0x0000
        /*0064*/ 	.byte	0x00, 0xf5, 0x21, 0x00


	//----- nvinfo : EIATTR_SPARSE_MMA_MASK
	.align		4
.L_45:
        /*0068*/ 	.byte	0x03, 0x50
        /*006a*/ 	.short	0x0000


	//----- nvinfo : EIATTR_MAXREG_COUNT
	.align		4
        /*006c*/ 	.byte	0x03, 0x1b
        /*006e*/ 	.short	0x00ff


	//----- nvinfo : EIATTR_NUM_BARRIERS
	.align		4
        /*0070*/ 	.byte	0x02, 0x4c
        /*0072*/ 	.byte	0x01
	.zero		1


	//----- nvinfo : EIATTR_MERCURY_ISA_VERSION
	.align		4
        /*0074*/ 	.byte	0x03, 0x5f
        /*0076*/ 	.short	0x0101


	//----- nvinfo : EIATTR_VRC_CTA_INIT_COUNT
	.align		4
        /*0078*/ 	.byte	0x02, 0x4a
	.zero		1
	.zero		1


	//----- nvinfo : EIATTR_EXIT_INSTR_OFFSETS
	.align		4
        /*007c*/ 	.byte	0x04, 0x1c
        /*007e*/ 	.short	(.L_47 - .L_46)


	//   ....[0]....
.L_46:
        /*0080*/ 	.word	0x00000870


	//   ....[1]....
        /*0084*/ 	.word	0x000025c0


	//----- nvinfo : EIATTR_CRS_STACK_SIZE
	.align		4
.L_47:
        /*0088*/ 	.byte	0x04, 0x1e
        /*008a*/ 	.short	(.L_49 - .L_48)
.L_48:
        /*008c*/ 	.word	0x00000000


	//----- nvinfo : EIATTR_CBANK_PARAM_SIZE
	.align		4
.L_49:
        /*0090*/ 	.byte	0x03, 0x19
        /*0092*/ 	.short	0x002c


	//----- nvinfo : EIATTR_PARAM_CBANK
	.align		4
        /*0094*/ 	.byte	0x04, 0x0a
        /*0096*/ 	.short	(.L_51 - .L_50)
	.align		4
.L_50:
        /*0098*/ 	.word	index@(.nv.constant0._Z18merge_tiled_kernelPiiS_iS_i)
        /*009c*/ 	.short	0x0380
        /*009e*/ 	.short	0x002c


	//----- nvinfo : EIATTR_SW_WAR
	.align		4
.L_51:
        /*00a0*/ 	.byte	0x04, 0x36
        /*00a2*/ 	.short	(.L_53 - .L_52)
.L_52:
        /*00a4*/ 	.word	0x00000008
.L_53:


//--------------------- .nv.callgraph             --------------------------
	.section	.nv.callgraph,"",@"SHT_CUDA_CALLGRAPH"
	.align	4
	.sectionentsize	8
	.align		4
        /*0000*/ 	.word	0x00000000
	.align		4
        /*0004*/ 	.word	0xffffffff
	.align		4
        /*0008*/ 	.word	0x00000000
	.align		4
        /*000c*/ 	.word	0xfffffffe
	.align		4
        /*0010*/ 	.word	0x00000000
	.align		4
        /*0014*/ 	.word	0xfffffffd
	.align		4
        /*0018*/ 	.word	0x00000000
	.align		4
        /*001c*/ 	.word	0xfffffffc


//--------------------- .text._Z17merge_sort_kernelPiS_ii --------------------------
	.section	.text._Z17merge_sort_kernelPiS_ii,"ax",@progbits
	.align	128
        .global         _Z17merge_sort_kernelPiS_ii
        .type           _Z17merge_sort_kernelPiS_ii,@function
        .size           _Z17merge_sort_kernelPiS_ii,(.L_x_74 - _Z17merge_sort_kernelPiS_ii)
        .other          _Z17merge_sort_kernelPiS_ii,@"STO_CUDA_ENTRY STV_DEFAULT"
_Z17merge_sort_kernelPiS_ii:
.text._Z17merge_sort_kernelPiS_ii:
[----:B------:R-:W-:Y:S01]  /*0000*/  LDC R1, c[0x0][0x37c] ;  /* 0x0000df00ff017b82 */ /* 0x000fe20000000800 */
[----:B------:R-:W0:Y:S07]  /*0010*/  S2R R3, SR_TID.X ;  /* 0x0000000000037919 */ /* 0x000e2e0000002100 */
[----:B------:R-:W0:Y:S01]  /*0020*/  S2UR UR4, SR_CTAID.X ;  /* 0x00000000000479c3 */ /* 0x000e220000002500 */
[----:B------:R-:W1:Y:S07]  /*0030*/  LDCU.64 UR6, c[0x0][0x390] ;  /* 0x00007200ff0677ac */ /* 0x000e6e0008000a00 */
[----:B------:R-:W0:Y:S02]  /*0040*/  LDC R0, c[0x0][0x360] ;  /* 0x0000d800ff007b82 */ /* 0x000e240000000800 */
[----:B0-----:R-:W-:-:S04]  /*0050*/  IMAD R0, R0, UR4, R3 ;  /* 0x0000000400007c24 */ /* 0x001fc8000f8e0203 */
[----:B-1----:R-:W-:-:S04]  /*0060*/  IMAD R0, R0, UR7, RZ ;  /* 0x0000000700007c24 */ /* 0x002fc8000f8e02ff */
[----:B------:R-:W-:-:S05]  /*0070*/  IMAD.SHL.U32 R4, R0, 0x2, RZ ;  /* 0x0000000200047824 */ /* 0x000fca00078e00ff */
[----:B------:R-:W-:-:S13]  /*0080*/  ISETP.GE.AND P0, PT, R4, UR6, PT ;  /* 0x0000000604007c0c */ /* 0x000fda000bf06270 */
[----:B------:R-:W-:Y:S05]  /*0090*/  @P0 EXIT ;  /* 0x000000000000094d */ /* 0x000fea0003800000 */
[----:B------:R-:W-:Y:S01]  /*00a0*/  VIADD R0, R4, UR7 ;  /* 0x0000000704007c36 */ /* 0x000fe20008000000 */
[----:B------:R-:W-:Y:S01]  /*00b0*/  I2FP.F32.S32 R3, UR6 ;  /* 0x0000000600037c45 */ /* 0x000fe20008201400 */
[----:B------:R-:W0:Y:S01]  /*00c0*/  LDC.64 R6, c[0x0][0x380] ;  /* 0x0000e000ff067b82 */ /* 0x000e220000000a00 */
[----:B------:R-:W1:Y:S01]  /*00d0*/  LDCU.64 UR8, c[0x0][0x358] ;  /* 0x00006b00ff0877ac */ /* 0x000e620008000a00 */
[----:B------:R-:W-:Y:S01]  /*00e0*/  BSSY.RECONVERGENT B0, `(.L_x_0) ;  /* 0x0000021000007945 */ /* 0x000fe20003800200 */
[----:B------:R-:W-:Y:S02]  /*00f0*/  I2FP.F32.S32 R2, R0 ;  /* 0x0000000000027245 */ /* 0x000fe40000201400 */
[----:B------:R-:W-:Y:S02]  /*0100*/  IADD3 R0, PT, PT, R0, UR7, RZ ;  /* 0x0000000700007c10 */ /* 0x000fe4000fffe0ff */
[----:B------:R-:W-:Y:S01]  /*0110*/  FMNMX R5, R2, R3, PT ;  /* 0x0000000302057209 */ /* 0x000fe20003800000 */
[----:B------:R-:W2:Y:S01]  /*0120*/  LDC.64 R8, c[0x0][0x388] ;  /* 0x0000e200ff087b82 */ /* 0x000ea20000000a00 */
[----:B------:R-:W-:-:S04]  /*0130*/  I2FP.F32.S32 R0, R0 ;  /* 0x0000000000007245 */ /* 0x000fc80000201400 */
[----:B------:R-:W-:Y:S01]  /*0140*/  FMNMX R2, R3, R0, PT ;  /* 0x0000000003027209 */ /* 0x000fe20003800000 */
[----:B------:R-:W3:Y:S01]  /*0150*/  F2I.TRUNC.NTZ R5, R5 ;  /* 0x0000000500057305 */ /* 0x000ee2000020f100 */
[----:B------:R-:W-:-:S07]  /*0160*/  IMAD.MOV.U32 R0, RZ, RZ, R4 ;  /* 0x000000ffff007224 */ /* 0x000fce00078e0004 */
[----:B------:R-:W4:Y:S01]  /*0170*/  F2I.TRUNC.NTZ R2, R2 ;  /* 0x0000000200027305 */ /* 0x000f22000020f100 */
[----:B---3--:R-:W-:Y:S01]  /*0180*/  IMAD.MOV.U32 R3, RZ, RZ, R5 ;  /* 0x000000ffff037224 */ /* 0x008fe200078e0005 */
[----:B----4-:R-:W-:-:S04]  /*0190*/  ISETP.GE.AND P0, PT, R5, R2, PT ;  /* 0x000000020500720c */ /* 0x010fc80003f06270 */
[----:B------:R-:W-:-:S13]  /*01a0*/  ISETP.GE.OR P0, PT, R4, R5, P0 ;  /* 0x000000050400720c */ /* 0x000fda0000706670 */
[----:B01----:R-:W-:Y:S05]  /*01b0*/  @P0 BRA `(.L_x_1) ;  /* 0x00000000004c0947 */ /* 0x003fea0003800000 */
.L_x_2:
[----:B------:R-:W-:-:S04]  /*01c0*/  IMAD.WIDE R10, R4, 0x4, R6 ;  /* 0x00000004040a7825 */ /* 0x000fc800078e0206 */
[----:B------:R-:W-:Y:S02]  /*01d0*/  IMAD.WIDE R12, R3, 0x4, R6 ;  /* 0x00000004030c7825 */ /* 0x000fe400078e0206 */
[----:B------:R-:W3:Y:S04]  /*01e0*/  LDG.E R10, desc[UR8][R10.64] ;  /* 0x000000080a0a7981 */ /* 0x000ee8000c1e1900 */
[----:B------:R-:W3:Y:S01]  /*01f0*/  LDG.E R13, desc[UR8][R12.64] ;  /* 0x000000080c0d7981 */ /* 0x000ee2000c1e1900 */
[----:B--2---:R-:W-:Y:S01]  /*0200*/  IMAD.WIDE R14, R0, 0x4, R8 ;  /* 0x00000004000e7825 */ /* 0x004fe200078e0208 */
[----:B------:R-:W-:-:S03]  /*0210*/  IADD3 R16, PT, PT, R4, 0x1, RZ ;  /* 0x0000000104107810 */ /* 0x000fc60007ffe0ff */
[----:B------:R-:W-:Y:S02]  /*0220*/  VIADD R17, R3, 0x1 ;  /* 0x0000000103117836 */ /* 0x000fe40000000000 */
[----:B------:R-:W-:Y:S01]  /*0230*/  VIADD R0, R0, 0x1 ;  /* 0x0000000100007836 */ /* 0x000fe20000000000 */
[CC--:B---3--:R-:W-:Y:S02]  /*0240*/  ISETP.GT.AND P1, PT, R10.reuse, R13.reuse, PT ;  /* 0x0000000d0a00720c */ /* 0x0c8fe40003f24270 */
[CC--:B------:R-:W-:Y:S02]  /*0250*/  ISETP.GT.AND P0, PT, R10.reuse, R13.reuse, PT ;  /* 0x0000000d0a00720c */ /* 0x0c0fe40003f04270 */
[----:B------:R-:W-:-:S05]  /*0260*/  VIMNMX R19, PT, PT, R10, R13, PT ;  /* 0x0000000d0a137248 */ /* 0x000fca0003fe0100 */
[----:B------:R0:W-:Y:S04]  /*0270*/  STG.E desc[UR8][R14.64], R19 ;  /* 0x000000130e007986 */ /* 0x0001e8000c101908 */
[----:B------:R-:W-:Y:S02]  /*0280*/  @P1 IMAD.MOV R16, RZ, RZ, R4 ;  /* 0x000000ffff101224 */ /* 0x000fe400078e0204 */
[----:B------:R-:W-:Y:S02]  /*0290*/  @!P0 IADD3 R17, PT, PT, R3, RZ, RZ ;  /* 0x000000ff03118210 */ /* 0x000fe40007ffe0ff */
[----:B------:R-:W-:Y:S01]  /*02a0*/  IMAD.MOV.U32 R4, RZ, RZ, R16 ;  /* 0x000000ffff047224 */ /* 0x000fe200078e0010 */
[----:B------:R-:W-:Y:S02]  /*02b0*/  ISETP.LT.AND P1, PT, R16, R5, PT ;  /* 0x000000051000720c */ /* 0x000fe40003f21270 */
[----:B------:R-:W-:-:S02]  /*02c0*/  ISETP.GE.AND P0, PT, R17, R2, PT ;  /* 0x000000021100720c */ /* 0x000fc40003f06270 */
[----:B------:R-:W-:-:S11]  /*02d0*/  MOV R3, R17 ;  /* 0x0000001100037202 */ /* 0x000fd60000000f00 */
[----:B0-----:R-:W-:Y:S05]  /*02e0*/  @!P0 BRA P1, `(.L_x_2) ;  /* 0xfffffffc00b48947 */ /* 0x001fea000083ffff */
.L_x_1:
[----:B------:R-:W-:Y:S05]  /*02f0*/  BSYNC.RECONVERGENT B0 ;  /* 0x0000000000007941 */ /* 0x000fea0003800200 */
.L_x_0:
[----:B------:R-:W-:Y:S01]  /*0300*/  ISETP.GE.AND P0, PT, R4, R5, PT ;  /* 0x000000050400720c */ /* 0x000fe20003f06270 */
[----:B------:R-:W-:-:S12]  /*0310*/  BSSY.RECONVERGENT B0, `(.L_x_3) ;  /* 0x000002e000007945 */ /* 0x000fd80003800200 */
[----:B------:R-:W-:Y:S05]  /*0320*/  @P0 BRA `(.L_x_4) ;  /* 0x0000000000b00947 */ /* 0x000fea0003800000 */
[----:B------:R-:W-:Y:S01]  /*0330*/  IMAD.IADD R6, R5, 0x1, -R4 ;  /* 0x0000000105067824 */ /* 0x000fe200078e0a04 */
[----:B------:R-:W-:Y:S01]  /*0340*/  BSSY.RECONVERGENT B1, `(.L_x_5) ;  /* 0x0000013000017945 */ /* 0x000fe20003800200 */
[----:B------:R-:W-:Y:S01]  /*0350*/  IMAD.IADD R7, R4, 0x1, -R5 ;  /* 0x0000000104077824 */ /* 0x000fe200078e0a05 */
[----:B--2---:R-:W-:Y:S02]  /*0360*/  MOV R8, R4 ;  /* 0x0000000400087202 */ /* 0x004fe40000000f00 */
[----:B------:R-:W-:Y:S02]  /*0370*/  LOP3.LUT P1, R6, R6, 0x3, RZ, 0xc0, !PT ;  /* 0x0000000306067812 */ /* 0x000fe4000782c0ff */
[----:B------:R-:W-:-:S11]  /*0380*/  ISETP.GT.U32.AND P0, PT, R7, -0x4, PT ;  /* 0xfffffffc0700780c */ /* 0x000fd60003f04070 */
[----:B------:R-:W-:Y:S05]  /*0390*/  @!P1 BRA `(.L_x_6) ;  /* 0x0000000000349947 */ /* 0x000fea0003800000 */
[----:B------:R-:W0:Y:S01]  /*03a0*/  LDC.64 R14, c[0x0][0x380] ;  /* 0x0000e000ff0e7b82 */ /* 0x000e220000000a00 */
[----:B------:R-:W-:Y:S02]  /*03b0*/  IMAD.MOV R9, RZ, RZ, -R6 ;  /* 0x000000ffff097224 */ /* 0x000fe400078e0a06 */
[----:B------:R-:W-:-:S05]  /*03c0*/  IMAD.MOV.U32 R8, RZ, RZ, R4 ;  /* 0x000000ffff087224 */ /* 0x000fca00078e0004 */
[----:B------:R-:W1:Y:S02]  /*03d0*/  LDC.64 R10, c[0x0][0x388] ;  /* 0x0000e200ff0a7b82 */ /* 0x000e640000000a00 */
.L_x_7:
[----:B0-2---:R-:W-:-:S06]  /*03e0*/  IMAD.WIDE R6, R8, 0x4, R14 ;  /* 0x0000000408067825 */ /* 0x005fcc00078e020e */
[----:B------:R-:W2:Y:S01]  /*03f0*/  LDG.E R7, desc[UR8][R6.64] ;  /* 0x0000000806077981 */ /* 0x000ea2000c1e1900 */
[----:B-1----:R-:W-:Y:S01]  /*0400*/  IMAD.WIDE R12, R0, 0x4, R10 ;  /* 0x00000004000c7825 */ /* 0x002fe200078e020a */
[----:B------:R-:W-:-:S03]  /*0410*/  IADD3 R9, PT, PT, R9, 0x1, RZ ;  /* 0x0000000109097810 */ /* 0x000fc60007ffe0ff */
[----:B------:R-:W-:Y:S01]  /*0420*/  VIADD R8, R8, 0x1 ;  /* 0x0000000108087836 */ /* 0x000fe20000000000 */
[----:B------:R-:W-:Y:S01]  /*0430*/  ISETP.NE.AND P1, PT, R9, RZ, PT ;  /* 0x000000ff0900720c */ /* 0x000fe20003f25270 */
[----:B------:R-:W-:Y:S01]  /*0440*/  VIADD R0, R0, 0x1 ;  /* 0x0000000100007836 */ /* 0x000fe20000000000 */
[----:B--2---:R2:W-:Y:S11]  /*0450*/  STG.E desc[UR8][R12.64], R7 ;  /* 0x000000070c007986 */ /* 0x0045f6000c101908 */
[----:B------:R-:W-:Y:S05]  /*0460*/  @P1 BRA `(.L_x_7) ;  /* 0xfffffffc00dc1947 */ /* 0x000fea000383ffff */
.L_x_6:
[----:B------:R-:W-:Y:S05]  /*0470*/  BSYNC.RECONVERGENT B1 ;  /* 0x0000000000017941 */ /* 0x000fea0003800200 */
.L_x_5:
[----:B------:R-:W-:Y:S05]  /*0480*/  @P0 BRA `(.L_x_4) ;  /* 0x0000000000580947 */ /* 0x000fea0003800000 */
[----:B--2---:R-:W0:Y:S01]  /*0490*/  LDC.64 R6, c[0x0][0x380] ;  /* 0x0000e000ff067b82 */ /* 0x004e220000000a00 */
[----:B------:R-:W-:-:S07]  /*04a0*/  IADD3 R9, PT, PT, -R5, R8, RZ ;  /* 0x0000000805097210 */ /* 0x000fce0007ffe1ff */
[----:B------:R-:W1:Y:S01]  /*04b0*/  LDC.64 R10, c[0x0][0x388] ;  /* 0x0000e200ff0a7b82 */ /* 0x000e620000000a00 */
[----:B0-----:R-:W-:-:S05]  /*04c0*/  IADD3 R6, P0, PT, R6, 0x8, RZ ;  /* 0x0000000806067810 */ /* 0x001fca0007f1e0ff */
[----:B------:R-:W-:Y:S01]  /*04d0*/  IMAD.X R7, RZ, RZ, R7, P0 ;  /* 0x000000ffff077224 */ /* 0x000fe200000e0607 */
[----:B-1----:R-:W-:-:S05]  /*04e0*/  IADD3 R4, P1, PT, R10, 0x8, RZ ;  /* 0x000000080a047810 */ /* 0x002fca0007f3e0ff */
[----:B------:R-:W-:-:S08]  /*04f0*/  IMAD.X R5, RZ, RZ, R11, P1 ;  /* 0x000000ffff057224 */ /* 0x000fd000008e060b */
.L_x_8:
[----:B------:R-:W-:-:S05]  /*0500*/  IMAD.WIDE R10, R8, 0x4, R6 ;  /* 0x00000004080a7825 */ /* 0x000fca00078e0206 */
[----:B0-----:R-:W2:Y:S01]  /*0510*/  LDG.E R15, desc[UR8][R10.64+-0x8] ;  /* 0xfffff8080a0f7981 */ /* 0x001ea2000c1e1900 */
[----:B------:R-:W-:-:S05]  /*0520*/  IMAD.WIDE R12, R0, 0x4, R4 ;  /* 0x00000004000c7825 */ /* 0x000fca00078e0204 */
[----:B--2---:R0:W-:Y:S04]  /*0530*/  STG.E desc[UR8][R12.64+-0x8], R15 ;  /* 0xfffff80f0c007986 */ /* 0x0041e8000c101908 */
[----:B------:R-:W2:Y:S04]  /*0540*/  LDG.E R17, desc[UR8][R10.64+-0x4] ;  /* 0xfffffc080a117981 */ /* 0x000ea8000c1e1900 */
[----:B--2---:R0:W-:Y:S04]  /*0550*/  STG.E desc[UR8][R12.64+-0x4], R17 ;  /* 0xfffffc110c007986 */ /* 0x0041e8000c101908 */
[----:B------:R-:W2:Y:S04]  /*0560*/  LDG.E R19, desc[UR8][R10.64] ;  /* 0x000000080a137981 */ /* 0x000ea8000c1e1900 */
[----:B--2---:R0:W-:Y:S04]  /*0570*/  STG.E desc[UR8][R12.64], R19 ;  /* 0x000000130c007986 */ /* 0x0041e8000c101908 */
[----:B------:R-:W2:Y:S01]  /*0580*/  LDG.E R21, desc[UR8][R10.64+0x4] ;  /* 0x000004080a157981 */ /* 0x000ea2000c1e1900 */
[----:B------:R-:W-:Y:S01]  /*0590*/  IADD3 R9, PT, PT, R9, 0x4, RZ ;  /* 0x0000000409097810 */ /* 0x000fe20007ffe0ff */
[----:B------:R-:W-:-:S02]  /*05a0*/  VIADD R8, R8, 0x4 ;  /* 0x0000000408087836 */ /* 0x000fc40000000000 */
[----:B------:R-:W-:Y:S01]  /*05b0*/  VIADD R0, R0, 0x4 ;  /* 0x0000000400007836 */ /* 0x000fe20000000000 */
[----:B------:R-:W-:Y:S01]  /*05c0*/  ISETP.NE.AND P0, PT, R9, RZ, PT ;  /* 0x000000ff0900720c */ /* 0x000fe20003f05270 */
[----:B--2---:R0:W-:-:S12]  /*05d0*/  STG.E desc[UR8][R12.64+0x4], R21 ;  /* 0x000004150c007986 */ /* 0x0041d8000c101908 */
[----:B------:R-:W-:Y:S05]  /*05e0*/  @P0 BRA `(.L_x_8) ;  /* 0xfffffffc00c40947 */ /* 0x000fea000383ffff */
.L_x_4:
[----:B------:R-:W-:Y:S05]  /*05f0*/  BSYNC.RECONVERGENT B0 ;  /* 0x0000000000007941 */ /* 0x000fea0003800200 */
.L_x_3:
[----:B------:R-:W-:-:S13]  /*0600*/  ISETP.GE.AND P0, PT, R3, R2, PT ;  /* 0x000000020300720c */ /* 0x000fda0003f06270 */
[----:B------:R-:W-:Y:S05]  /*0610*/  @P0 EXIT ;  /* 0x000000000000094d */ /* 0x000fea0003800000 */
[----:B------:R-:W-:Y:S01]  /*0620*/  IADD3 R4, PT, PT, R2, -R3, RZ ;  /* 0x8000000302047210 */ /* 0x000fe20007ffe0ff */
[----:B------:R-:W-:Y:S01]  /*0630*/  IMAD.IADD R5, R3, 0x1, -R2 ;  /* 0x0000000103057824 */ /* 0x000fe200078e0a02 */
[----:B------:R-:W-:Y:S01]  /*0640*/  BSSY.RECONVERGENT B0, `(.L_x_9) ;  /* 0x0000012000007945 */ /* 0x000fe20003800200 */
[----:B0-2---:R-:W-:Y:S01]  /*0650*/  IMAD.MOV.U32 R13, RZ, RZ, R3 ;  /* 0x000000ffff0d7224 */ /* 0x005fe200078e0003 */
[----:B------:R-:W-:Y:S02]  /*0660*/  LOP3.LUT P1, R4, R4, 0x3, RZ, 0xc0, !PT ;  /* 0x0000000304047812 */ /* 0x000fe4000782c0ff */
[----:B------:R-:W-:-:S11]  /*0670*/  ISETP.GT.U32.AND P0, PT, R5, -0x4, PT ;  /* 0xfffffffc0500780c */ /* 0x000fd60003f04070 */
[----:B------:R-:W-:Y:S05]  /*0680*/  @!P1 BRA `(.L_x_10) ;  /* 0x0000000000349947 */ /* 0x000fea0003800000 */
[----:B------:R-:W0:Y:S01]  /*0690*/  LDC.64 R10, c[0x0][0x380] ;  /* 0x0000e000ff0a7b82 */ /* 0x000e220000000a00 */
[----:B------:R-:W-:Y:S01]  /*06a0*/  IADD3 R12, PT, PT, -R4, RZ, RZ ;  /* 0x000000ff040c7210 */ /* 0x000fe20007ffe1ff */
[----:B------:R-:W-:-:S06]  /*06b0*/  IMAD.MOV.U32 R13, RZ, RZ, R3 ;  /* 0x000000ffff0d7224 */ /* 0x000fcc00078e0003 */
[----:B------:R-:W1:Y:S02]  /*06c0*/  LDC.64 R6, c[0x0][0x388] ;  /* 0x0000e200ff067b82 */ /* 0x000e640000000a00 */
.L_x_11:
[----:B0-2---:R-:W-:-:S06]  /*06d0*/  IMAD.WIDE R4, R13, 0x4, R10 ;  /* 0x000000040d047825 */ /* 0x005fcc00078e020a */
[----:B------:R-:W2:Y:S01]  /*06e0*/  LDG.E R5, desc[UR8][R4.64] ;  /* 0x0000000804057981 */ /* 0x000ea2000c1e1900 */
[----:B-1----:R-:W-:Y:S01]  /*06f0*/  IMAD.WIDE R8, R0, 0x4, R6 ;  /* 0x0000000400087825 */ /* 0x002fe200078e0206 */
[----:B------:R-:W-:Y:S02]  /*0700*/  IADD3 R12, PT, PT, R12, 0x1, RZ ;  /* 0x000000010c0c7810 */ /* 0x000fe40007ffe0ff */
[----:B------:R-:W-:Y:S01]  /*0710*/  IADD3 R0, PT, PT, R0, 0x1, RZ ;  /* 0x0000000100007810 */ /* 0x000fe20007ffe0ff */
[----:B------:R-:W-:Y:S01]  /*0720*/  VIADD R13, R13, 0x1 ;  /* 0x000000010d0d7836 */ /* 0x000fe20000000000 */
[----:B------:R-:W-:Y:S01]  /*0730*/  ISETP.NE.AND P1, PT, R12, RZ, PT ;  /* 0x000000ff0c00720c */ /* 0x000fe20003f25270 */
[----:B--2---:R2:W-:-:S12]  /*0740*/  STG.E desc[UR8][R8.64], R5 ;  /* 0x0000000508007986 */ /* 0x0045d8000c101908 */
[----:B------:R-:W-:Y:S05]  /*0750*/  @P1 BRA `(.L_x_11) ;  /* 0xfffffffc00dc1947 */ /* 0x000fea000383ffff */
.L_x_10:
[----:B------:R-:W-:Y:S05]  /*0760*/  BSYNC.RECONVERGENT B0 ;  /* 0x0000000000007941 */ /* 0x000fea0003800200 */
.L_x_9:
[----:B------:R-:W-:Y:S05]  /*0770*/  @P0 EXIT ;  /* 0x000000000000094d */ /* 0x000fea0003800000 */
[----:B------:R-:W0:Y:S01]  /*0780*/  LDCU.128 UR4, c[0x0][0x380] ;  /* 0x00007000ff0477ac */ /* 0x000e220008000c00 */
[----:B------:R-:W-:Y:S01]  /*0790*/  IMAD.IADD R6, R13, 0x1, -R2 ;  /* 0x000000010d067824 */ /* 0x000fe200078e0a02 */
[----:B0-----:R-:W-:Y:S02]  /*07a0*/  UIADD3 UR4, UP0, UPT, UR4, 0x8, URZ ;  /* 0x0000000804047890 */ /* 0x001fe4000ff1e0ff */
[----:B------:R-:W-:Y:S02]  /*07b0*/  UIADD3 UR6, UP1, UPT, UR6, 0x8, URZ ;  /* 0x0000000806067890 */ /* 0x000fe4000ff3e0ff */
[----:B------:R-:W-:Y:S02]  /*07c0*/  UIADD3.X UR5, UPT, UPT, URZ, UR5, URZ, UP0, !UPT ;  /* 0x00000005ff057290 */ /* 0x000fe400087fe4ff */
[----:B------:R-:W-:-:S12]  /*07d0*/  UIADD3.X UR7, UPT, UPT, URZ, UR7, URZ, UP1, !UPT ;  /* 0x00000007ff077290 */ /* 0x000fd80008ffe4ff */
.L_x_12:
[----:B------:R-:W-:Y:S01]  /*07e0*/  MOV R2, UR4 ;  /* 0x0000000400027c02 */ /* 0x000fe20008000f00 */
[----:B------:R-:W-:-:S04]  /*07f0*/  IMAD.U32 R3, RZ, RZ, UR5 ;  /* 0x00000005ff037e24 */ /* 0x000fc8000f8e00ff */
[----:B------:R-:W-:-:S05]  /*0800*/  IMAD.WIDE R2, R13, 0x4, R2 ;  /* 0x000000040d027825 */ /* 0x000fca00078e0202 */
[----:B0-----:R-:W3:Y:S01]  /*0810*/  LDG.E R7, desc[UR8][R2.64+-0x8] ;  /* 0xfffff80802077981 */ /* 0x001ee2000c1e1900 */
[----:B------:R-:W-:Y:S01]  /*0820*/  MOV R4, UR6 ;  /* 0x0000000600047c02 */ /* 0x000fe20008000f00 */
[----:B--2---:R-:W-:-:S04]  /*0830*/  IMAD.U32 R5, RZ, RZ, UR7 ;  /* 0x00000007ff057e24 */ /* 0x004fc8000f8e00ff */
[----:B------:R-:W-:-:S05]  /*0840*/  IMAD.WIDE R4, R0, 0x4, R4 ;  /* 0x0000000400047825 */ /* 0x000fca00078e0204 */
[----:B---3--:R0:W-:Y:S04]  /*0850*/  STG.E desc[UR8][R4.64+-0x8], R7 ;  /* 0xfffff80704007986 */ /* 0x0081e8000c101908 */
[----:B------:R-:W2:Y:S04]  /*0860*/  LDG.E R9, desc[UR8][R2.64+-0x4] ;  /* 0xfffffc0802097981 */ /* 0x000ea8000c1e1900 */
[----:B--2---:R0:W-:Y:S04]  /*0870*/  STG.E desc[UR8][R4.64+-0x4], R9 ;  /* 0xfffffc0904007986 */ /* 0x0041e8000c101908 */
[----:B------:R-:W2:Y:S04]  /*0880*/  LDG.E R11, desc[UR8][R2.64] ;  /* 0x00000008020b7981 */ /* 0x000ea8000c1e1900 */
[----:B--2---:R0:W-:Y:S04]  /*0890*/  STG.E desc[UR8][R4.64], R11 ;  /* 0x0000000b04007986 */ /* 0x0041e8000c101908 */
[----:B------:R-:W2:Y:S01]  /*08a0*/  LDG.E R15, desc[UR8][R2.64+0x4] ;  /* 0x00000408020f7981 */ /* 0x000ea2000c1e1900 */
[----:B------:R-:W-:Y:S01]  /*08b0*/  IADD3 R6, PT, PT, R6, 0x4, RZ ;  /* 0x0000000406067810 */ /* 0x000fe20007ffe0ff */
[----:B------:R-:W-:Y:S01]  /*08c0*/  VIADD R13, R13, 0x4 ;  /* 0x000000040d0d7836 */ /* 0x000fe20000000000 */
[----:B------:R-:W-:-:S02]  /*08d0*/  IADD3 R0, PT, PT, R0, 0x4, RZ ;  /* 0x0000000400007810 */ /* 0x000fc40007ffe0ff */
[----:B------:R-:W-:Y:S01]  /*08e0*/  ISETP.NE.AND P0, PT, R6, RZ, PT ;  /* 0x000000ff0600720c */ /* 0x000fe20003f05270 */
[----:B--2---:R0:W-:-:S12]  /*08f0*/  STG.E desc[UR8][R4.64+0x4], R15 ;  /* 0x0000040f04007986 */ /* 0x0041d8000c101908 */
[----:B------:R-:W-:Y:S05]  /*0900*/  @P0 BRA `(.L_x_12) ;  /* 0xfffffffc00b40947 */ /* 0x000fea000383ffff */
[----:B------:R-:W-:Y:S05]  /*0910*/  EXIT ;  /* 0x000000000000794d */ /* 0x000fea0003800000 */
.L_x_13:
[----:B------:R-:W-:-:S00]  /*0920*/  BRA `(.L_x_13) ;  /* 0xfffffffc00fc7947 */ /* 0x000fc0000383ffff */
[----:B------:R-:W-:-:S00]  /*0930*/  NOP ;  /* 0x0000000000007918 */ /* 0x000fc00000000000 */
        /* <DEDUP_REMOVED lines=12> */
.L_x_74:


//--------------------- .text._Z18merge_tiled_kernelPiiS_iS_i --------------------------
	.section	.text._Z18merge_tiled_kernelPiiS_iS_i,"ax",@progbits
	.align	128
        .global         _Z18merge_tiled_kernelPiiS_iS_i
        .type           _Z18merge_tiled_kernelPiiS_iS_i,@function
        .size           _Z18merge_tiled_kernelPiiS_iS_i,(.L_x_73 - _Z18merge_tiled_kernelPiiS_iS_i)
        .other          _Z18merge_tiled_kernelPiiS_iS_i,@"STO_CUDA_ENTRY STV_DEFAULT"
_Z18merge_tiled_kernelPiiS_iS_i:
.text._Z18merge_tiled_kernelPiiS_iS_i:
[----:B------:R-:W-:Y:S01]  /*0000*/  LDC R1, c[0x0][0x37c] ;  /* 0x0000df00ff017b82 */ /* 0x000fe20000000800 */
[----:B------:R-:W0:Y:S01]  /*0010*/  LDCU UR5, c[0x0][0x370] ;  /* 0x00006e00ff0577ac */ /* 0x000e220008000800 */
[----:B------:R-:W1:Y:S01]  /*0020*/  LDCU UR4, c[0x0][0x398] ;  /* 0x00007300ff0477ac */ /* 0x000e620008000800 */
[----:B------:R-:W1:Y:S01]  /*0030*/  LDCU UR6, c[0x0][0x388] ;  /* 0x00007100ff0677ac */ /* 0x000e620008000800 */
[----:B0-----:R-:W-:-:S04]  /*0040*/  I2FP.F32.U32 R7, UR5 ;  /* 0x0000000500077c45 */ /* 0x001fc80008201000 */
[----:B------:R-:W0:Y:S01]  /*0050*/  S2UR UR5, SR_CTAID.X ;  /* 0x00000000000579c3 */ /* 0x000e220000002500 */
[----:B------:R-:W2:Y:S01]  /*0060*/  MUFU.RCP R2, R7 ;  /* 0x0000000700027308 */ /* 0x000ea20000001000 */
[----:B-1----:R-:W-:-:S06]  /*0070*/  UIADD3 UR4, UPT, UPT, UR4, UR6, URZ ;  /* 0x0000000604047290 */ /* 0x002fcc000fffe0ff */
[----:B------:R-:W-:-:S04]  /*0080*/  I2FP.F32.S32 R0, UR4 ;  /* 0x0000000400007c45 */ /* 0x000fc80008201400 */
[----:B------:R-:W1:Y:S01]  /*0090*/  FCHK P0, R0, R7 ;  /* 0x0000000700007302 */ /* 0x000e620000000000 */
[----:B--2---:R-:W-:-:S04]  /*00a0*/  FFMA R3, -R7, R2, 1 ;  /* 0x3f80000007037423 */ /* 0x004fc80000000102 */
[----:B------:R-:W-:Y:S01]  /*00b0*/  FFMA R3, R2, R3, R2 ;  /* 0x0000000302037223 */ /* 0x000fe20000000002 */
[----:B0-----:R-:W-:-:S03]  /*00c0*/  I2FP.F32.U32 R2, UR5 ;  /* 0x0000000500027c45 */ /* 0x001fc60008201000 */
[----:B------:R-:W-:-:S04]  /*00d0*/  FFMA R4, R0, R3, RZ ;  /* 0x0000000300047223 */ /* 0x000fc800000000ff */
[----:B------:R-:W-:-:S04]  /*00e0*/  FFMA R5, -R7, R4, R0 ;  /* 0x0000000407057223 */ /* 0x000fc80000000100 */
[----:B------:R-:W-:Y:S01]  /*00f0*/  FFMA R5, R3, R5, R4 ;  /* 0x0000000503057223 */ /* 0x000fe20000000004 */
[----:B-1----:R-:W-:Y:S06]  /*0100*/  @!P0 BRA `(.L_x_14) ;  /* 0x0000000000108947 */ /* 0x002fec0003800000 */
[----:B------:R-:W-:Y:S01]  /*0110*/  IMAD.MOV.U32 R6, RZ, RZ, R0 ;  /* 0x000000ffff067224 */ /* 0x000fe200078e0000 */
[----:B------:R-:W-:-:S07]  /*0120*/  MOV R12, 0x140 ;  /* 0x00000140000c7802 */ /* 0x000fce0000000f00 */
[----:B------:R-:W-:Y:S05]  /*0130*/  CALL.REL.NOINC `($__internal_0_$__cuda_sm3x_div_rn_noftz_f32_slowpath) ;  /* 0x0000002400247944 */ /* 0x000fea0003c00000 */
[----:B------:R-:W-:-:S07]  /*0140*/  IMAD.MOV.U32 R5, RZ, RZ, R6 ;  /* 0x000000ffff057224 */ /* 0x000fce00078e0006 */
.L_x_14:
[----:B------:R-:W0:Y:S01]  /*0150*/  S2R R3, SR_TID.X ;  /* 0x0000000000037919 */ /* 0x000e220000002100 */
[----:B------:R-:W1:Y:S01]  /*0160*/  FRND.CEIL R5, R5 ;  /* 0x0000000500057307 */ /* 0x000e620000209000 */
[----:B------:R-:W-:Y:S01]  /*0170*/  UIADD3 UR4, UPT, UPT, UR5, 0x1, URZ ;  /* 0x0000000105047890 */ /* 0x000fe2000fffe0ff */
[----:B------:R-:W-:Y:S01]  /*0180*/  BSSY.RECONVERGENT B0, `(.L_x_15) ;  /* 0x0000053000007945 */ /* 0x000fe20003800200 */
[----:B------:R-:W2:Y:S04]  /*0190*/  LDCU.64 UR14, c[0x0][0x358] ;  /* 0x00006b00ff0e77ac */ /* 0x000ea80008000a00 */
[----:B------:R-:W-:Y:S01]  /*01a0*/  I2FP.F32.U32 R4, UR4 ;  /* 0x0000000400047c45 */ /* 0x000fe20008201000 */
[----:B-1----:R-:W-:-:S04]  /*01b0*/  FMUL R2, R2, R5 ;  /* 0x0000000502027220 */ /* 0x002fc80000400000 */
[----:B------:R-:W-:Y:S02]  /*01c0*/  FMUL R7, R5, R4 ;  /* 0x0000000405077220 */ /* 0x000fe40000400000 */
[----:B------:R-:W1:Y:S03]  /*01d0*/  F2I.TRUNC.NTZ R2, R2 ;  /* 0x0000000200027305 */ /* 0x000e66000020f100 */
[----:B------:R-:W-:-:S06]  /*01e0*/  FMNMX R4, R0, R7, PT ;  /* 0x0000000700047209 */ /* 0x000fcc0003800000 */
[----:B------:R-:W3:Y:S01]  /*01f0*/  F2I.TRUNC.NTZ R4, R4 ;  /* 0x0000000400047305 */ /* 0x000ee2000020f100 */
[----:B0-----:R-:W-:Y:S02]  /*0200*/  ISETP.NE.AND P0, PT, R3, RZ, PT ;  /* 0x000000ff0300720c */ /* 0x001fe40003f05270 */
[----:B-1----:R-:W-:-:S11]  /*0210*/  R2UR UR17, R2 ;  /* 0x00000000021172ca */ /* 0x002fd600000e0000 */
[----:B--23--:R-:W-:Y:S05]  /*0220*/  @P0 BRA `(.L_x_16) ;  /* 0x0000000400200947 */ /* 0x00cfea0003800000 */
[----:B------:R-:W0:Y:S01]  /*0230*/  LDCU UR4, c[0x0][0x398] ;  /* 0x00007300ff0477ac */ /* 0x000e220008000800 */
[----:B------:R-:W-:Y:S01]  /*0240*/  I2FP.F32.S32 R0, UR17 ;  /* 0x0000001100007c45 */ /* 0x000fe20008201400 */
[----:B------:R-:W1:Y:S01]  /*0250*/  LDCU UR5, c[0x0][0x388] ;  /* 0x00007100ff0577ac */ /* 0x000e620008000800 */
[----:B0-----:R-:W-:Y:S01]  /*0260*/  UIADD3 UR4, UPT, UPT, UR17, -UR4, URZ ;  /* 0x8000000411047290 */ /* 0x001fe2000fffe0ff */
[----:B-1----:R-:W-:-:S04]  /*0270*/  I2FP.F32.S32 R5, UR5 ;  /* 0x0000000500057c45 */ /* 0x002fc80008201400 */
[----:B------:R-:W-:Y:S02]  /*0280*/  FMNMX R2, R0, R5, PT ;  /* 0x0000000500027209 */ /* 0x000fe40003800000 */
[----:B------:R-:W-:-:S04]  /*0290*/  I2FP.F32.S32 R0, UR4 ;  /* 0x0000000400007c45 */ /* 0x000fc80008201400 */
[----:B------:R-:W-:Y:S01]  /*02a0*/  FMNMX R0, RZ, R0, !PT ;  /* 0x00000000ff007209 */ /* 0x000fe20007800000 */
[----:B------:R-:W-:Y:S08]  /*02b0*/  F2I.TRUNC.NTZ R2, R2 ;  /* 0x0000000200027305 */ /* 0x000ff0000020f100 */
[----:B------:R-:W0:Y:S02]  /*02c0*/  F2I.TRUNC.NTZ R15, R0 ;  /* 0x00000000000f7305 */ /* 0x000e24000020f100 */
[----:B0-----:R-:W-:-:S13]  /*02d0*/  ISETP.GE.AND P0, PT, R15, R2, PT ;  /* 0x000000020f00720c */ /* 0x001fda0003f06270 */
[----:B------:R-:W-:Y:S05]  /*02e0*/  @P0 BRA `(.L_x_17) ;  /* 0x0000000000540947 */ /* 0x000fea0003800000 */
[----:B------:R-:W0:Y:S01]  /*02f0*/  LDC.64 R6, c[0x0][0x380] ;  /* 0x0000e000ff067b82 */ /* 0x000e220000000a00 */
[----:B------:R-:W1:Y:S07]  /*0300*/  LDCU UR4, c[0x0][0x388] ;  /* 0x00007100ff0477ac */ /* 0x000e6e0008000800 */
[----:B------:R-:W2:Y:S02]  /*0310*/  LDC.64 R8, c[0x0][0x390] ;  /* 0x0000e400ff087b82 */ /* 0x000ea40000000a00 */
.L_x_19:
[----:B------:R-:W-:-:S05]  /*0320*/  IMAD.IADD R0, R15, 0x1, R2 ;  /* 0x000000010f007824 */ /* 0x000fca00078e0202 */
[----:B------:R-:W-:-:S04]  /*0330*/  LEA.HI R0, R0, R0, RZ, 0x1 ;  /* 0x0000000000007211 */ /* 0x000fc800078f08ff */
[----:B------:R-:W-:-:S04]  /*0340*/  SHF.R.S32.HI R17, RZ, 0x1, R0 ;  /* 0x00000001ff117819 */ /* 0x000fc80000011400 */
[----:B------:R-:W-:-:S04]  /*0350*/  IADD3 R11, PT, PT, -R17, UR17, RZ ;  /* 0x00000011110b7c10 */ /* 0x000fc8000fffe1ff */
[----:B------:R-:W-:-:S04]  /*0360*/  ISETP.GE.AND P0, PT, R11, 0x1, PT ;  /* 0x000000010b00780c */ /* 0x000fc80003f06270 */
[----:B-1----:R-:W-:-:S13]  /*0370*/  ISETP.GE.OR P0, PT, R17, UR4, !P0 ;  /* 0x0000000411007c0c */ /* 0x002fda000c706670 */
[----:B------:R-:W-:Y:S05]  /*0380*/  @P0 BRA `(.L_x_18) ;  /* 0x0000000000200947 */ /* 0x000fea0003800000 */
[----:B------:R-:W-:Y:S02]  /*0390*/  VIADD R11, R11, 0xffffffff ;  /* 0xffffffff0b0b7836 */ /* 0x000fe40000000000 */
[----:B0-----:R-:W-:-:S04]  /*03a0*/  IMAD.WIDE R12, R17, 0x4, R6 ;  /* 0x00000004110c7825 */ /* 0x001fc800078e0206 */
[----:B--2---:R-:W-:Y:S02]  /*03b0*/  IMAD.WIDE.U32 R10, R11, 0x4, R8 ;  /* 0x000000040b0a7825 */ /* 0x004fe400078e0008 */
[----:B------:R-:W2:Y:S04]  /*03c0*/  LDG.E R13, desc[UR14][R12.64] ;  /* 0x0000000e0c0d7981 */ /* 0x000ea8000c1e1900 */
[----:B------:R-:W2:Y:S02]  /*03d0*/  LDG.E R10, desc[UR14][R10.64] ;  /* 0x0000000e0a0a7981 */ /* 0x000ea4000c1e1900 */
[----:B--2---:R-:W-:-:S13]  /*03e0*/  ISETP.GT.AND P0, PT, R10, R13, PT ;  /* 0x0000000d0a00720c */ /* 0x004fda0003f04270 */
[----:B------:R-:W-:Y:S01]  /*03f0*/  @P0 VIADD R15, R17, 0x1 ;  /* 0x00000001110f0836 */ /* 0x000fe20000000000 */
[----:B------:R-:W-:-:S07]  /*0400*/  SEL R17, R2, R17, P0 ;  /* 0x0000001102117207 */ /* 0x000fce0000000000 */
.L_x_18:
[----:B------:R-:W-:Y:S01]  /*0410*/  ISETP.GE.AND P0, PT, R15, R17, PT ;  /* 0x000000110f00720c */ /* 0x000fe20003f06270 */
[----:B------:R-:W-:-:S12]  /*0420*/  IMAD.MOV.U32 R2, RZ, RZ, R17 ;  /* 0x000000ffff027224 */ /* 0x000fd800078e0011 */
[----:B------:R-:W-:Y:S05]  /*0430*/  @!P0 BRA `(.L_x_19) ;  /* 0xfffffffc00b88947 */ /* 0x000fea000383ffff */
.L_x_17:
[----:B------:R-:W1:Y:S01]  /*0440*/  LDCU UR4, c[0x0][0x398] ;  /* 0x00007300ff0477ac */ /* 0x000e620008000800 */
[----:B------:R-:W-:Y:S01]  /*0450*/  I2FP.F32.S32 R0, R4 ;  /* 0x0000000400007245 */ /* 0x000fe20000201400 */
[----:B------:R-:W3:Y:S03]  /*0460*/  S2UR UR5, SR_CgaCtaId ;  /* 0x00000000000579c3 */ /* 0x000ee60000008800 */
[----:B------:R-:W-:-:S06]  /*0470*/  FMNMX R5, R5, R0, PT ;  /* 0x0000000005057209 */ /* 0x000fcc0003800000 */
[----:B------:R-:W-:Y:S01]  /*0480*/  F2I.TRUNC.NTZ R5, R5 ;  /* 0x0000000500057305 */ /* 0x000fe2000020f100 */
[----:B-1----:R-:W-:Y:S01]  /*0490*/  VIADD R0, R4, -UR4 ;  /* 0x8000000404007c36 */ /* 0x002fe20008000000 */
[----:B------:R-:W-:-:S04]  /*04a0*/  UMOV UR4, 0x400 ;  /* 0x0000040000047882 */ /* 0x000fc80000000000 */
[----:B------:R-:W-:Y:S01]  /*04b0*/  I2FP.F32.S32 R0, R0 ;  /* 0x0000000000007245 */ /* 0x000fe20000201400 */
[----:B---3--:R-:W-:-:S03]  /*04c0*/  ULEA UR4, UR5, UR4, 0x18 ;  /* 0x0000000405047291 */ /* 0x008fc6000f8ec0ff */
[----:B------:R-:W-:-:S06]  /*04d0*/  FMNMX R0, RZ, R0, !PT ;  /* 0x00000000ff007209 */ /* 0x000fcc0007800000 */
[----:B------:R-:W1:Y:S01]  /*04e0*/  F2I.TRUNC.NTZ R0, R0 ;  /* 0x0000000000007305 */ /* 0x000e62000020f100 */
[----:B------:R3:W-:Y:S01]  /*04f0*/  STS [UR4], R15 ;  /* 0x0000000fff007988 */ /* 0x0007e20008000804 */
[----:B-1----:R-:W-:-:S13]  /*0500*/  ISETP.GE.AND P0, PT, R0, R5, PT ;  /* 0x000000050000720c */ /* 0x002fda0003f06270 */
[----:B---3--:R-:W-:Y:S05]  /*0510*/  @P0 BRA `(.L_x_20) ;  /* 0x0000000000540947 */ /* 0x008fea0003800000 */
[----:B0-----:R-:W0:Y:S01]  /*0520*/  LDC.64 R6, c[0x0][0x380] ;  /* 0x0000e000ff067b82 */ /* 0x001e220000000a00 */
[----:B------:R-:W1:Y:S07]  /*0530*/  LDCU UR4, c[0x0][0x388] ;  /* 0x00007100ff0477ac */ /* 0x000e6e0008000800 */
[----:B--2---:R-:W2:Y:S02]  /*0540*/  LDC.64 R8, c[0x0][0x390] ;  /* 0x0000e400ff087b82 */ /* 0x004ea40000000a00 */
.L_x_22:
[----:B------:R-:W-:-:S05]  /*0550*/  IMAD.IADD R2, R0, 0x1, R5 ;  /* 0x0000000100027824 */ /* 0x000fca00078e0205 */
[----:B------:R-:W-:-:S04]  /*0560*/  LEA.HI R2, R2, R2, RZ, 0x1 ;  /* 0x0000000202027211 */ /* 0x000fc800078f08ff */
[----:B------:R-:W-:-:S05]  /*0570*/  SHF.R.S32.HI R15, RZ, 0x1, R2 ;  /* 0x00000001ff0f7819 */ /* 0x000fca0000011402 */
[----:B------:R-:W-:-:S05]  /*0580*/  IMAD.IADD R11, R4, 0x1, -R15 ;  /* 0x00000001040b7824 */ /* 0x000fca00078e0a0f */
        /* <DEDUP_REMOVED lines=11> */
.L_x_21:
[----:B------:R-:W-:Y:S01]  /*0640*/  ISETP.GE.AND P0, PT, R0, R15, PT ;  /* 0x0000000f0000720c */ /* 0x000fe20003f06270 */
[----:B------:R-:W-:-:S12]  /*0650*/  IMAD.MOV.U32 R5, RZ, RZ, R15 ;  /* 0x000000ffff057224 */ /* 0x000fd800078e000f */
[----:B------:R-:W-:Y:S05]  /*0660*/  @!P0 BRA `(.L_x_22) ;  /* 0xfffffffc00b88947 */ /* 0x000fea000383ffff */
.L_x_20:
[----:B------:R-:W1:Y:S01]  /*0670*/  S2UR UR5, SR_CgaCtaId ;  /* 0x00000000000579c3 */ /* 0x000e620000008800 */
[----:B------:R-:W-:Y:S02]  /*0680*/  UMOV UR4, 0x400 ;  /* 0x0000040000047882 */ /* 0x000fe40000000000 */
[----:B-1----:R-:W-:-:S09]  /*0690*/  ULEA UR4, UR5, UR4, 0x18 ;  /* 0x0000000405047291 */ /* 0x002fd2000f8ec0ff */
[----:B------:R1:W-:Y:S03]  /*06a0*/  STS [UR4+0x4], R0 ;  /* 0x00000400ff007988 */ /* 0x0003e60008000804 */
.L_x_16:
[----:B------:R-:W-:Y:S05]  /*06b0*/  BSYNC.RECONVERGENT B0 ;  /* 0x0000000000007941 */ /* 0x000fea0003800200 */
.L_x_15:
[----:B------:R-:W3:Y:S08]  /*06c0*/  S2UR UR5, SR_CgaCtaId ;  /* 0x00000000000579c3 */ /* 0x000ef00000008800 */
[----:B------:R-:W-:Y:S01]  /*06d0*/  BAR.SYNC.DEFER_BLOCKING 0x0 ;  /* 0x0000000000007b1d */ /* 0x000fe20000010000 */
[----:B------:R-:W-:-:S05]  /*06e0*/  VIADD R2, R4, -UR17 ;  /* 0x8000001104027c36 */ /* 0x000fca0008000000 */
[----:B------:R-:W1:Y:S01]  /*06f0*/  LDCU UR6, c[0x0][0x3a8] ;  /* 0x00007500ff0677ac */ /* 0x000e620008000800 */
[----:B0-----:R-:W-:Y:S01]  /*0700*/  I2FP.F32.S32 R6, R2 ;  /* 0x0000000200067245 */ /* 0x001fe20000201400 */
[----:B------:R-:W-:Y:S02]  /*0710*/  UMOV UR4, 0x400 ;  /* 0x0000040000047882 */ /* 0x000fe40000000000 */
[----:B---3--:R-:W-:Y:S01]  /*0720*/  ULEA UR4, UR5, UR4, 0x18 ;  /* 0x0000000405047291 */ /* 0x008fe2000f8ec0ff */
[----:B-1----:R-:W-:-:S04]  /*0730*/  I2FP.F32.S32 R0, UR6 ;  /* 0x0000000600007c45 */ /* 0x002fc80008201400 */
[----:B------:R-:W0:Y:S04]  /*0740*/  MUFU.RCP R5, R0 ;  /* 0x0000000000057308 */ /* 0x000e280000001000 */
[----:B--2---:R-:W1:Y:S01]  /*0750*/  LDS.64 R8, [UR4] ;  /* 0x00000004ff087984 */ /* 0x004e620008000a00 */
[----:B------:R-:W-:Y:S06]  /*0760*/  BAR.SYNC.DEFER_BLOCKING 0x0 ;  /* 0x0000000000007b1d */ /* 0x000fec0000010000 */
[----:B------:R-:W2:Y:S01]  /*0770*/  FCHK P0, R6, R0 ;  /* 0x0000000006007302 */ /* 0x000ea20000000000 */
[----:B0-----:R-:W-:-:S04]  /*0780*/  FFMA R10, -R0, R5, 1 ;  /* 0x3f800000000a7423 */ /* 0x001fc80000000105 */
[----:B------:R-:W-:-:S04]  /*0790*/  FFMA R5, R5, R10, R5 ;  /* 0x0000000a05057223 */ /* 0x000fc80000000005 */
[----:B------:R-:W-:-:S04]  /*07a0*/  FFMA R12, R6, R5, RZ ;  /* 0x00000005060c7223 */ /* 0x000fc800000000ff */
[----:B------:R-:W-:-:S04]  /*07b0*/  FFMA R7, -R0, R12, R6 ;  /* 0x0000000c00077223 */ /* 0x000fc80000000106 */
[----:B------:R-:W-:Y:S01]  /*07c0*/  FFMA R7, R5, R7, R12 ;  /* 0x0000000705077223 */ /* 0x000fe2000000000c */
[----:B-1----:R-:W-:Y:S01]  /*07d0*/  IADD3 R10, PT, PT, -R8, UR17, RZ ;  /* 0x00000011080a7c10 */ /* 0x002fe2000fffe1ff */
[----:B------:R-:W-:-:S03]  /*07e0*/  IMAD.IADD R5, R9, 0x1, -R8 ;  /* 0x0000000109057824 */ /* 0x000fc600078e0a08 */
[----:B------:R-:W-:Y:S01]  /*07f0*/  IADD3 R4, PT, PT, R4, -R10, -R9 ;  /* 0x8000000a04047210 */ /* 0x000fe20007ffe809 */
[----:B--2---:R-:W-:Y:S06]  /*0800*/  @!P0 BRA `(.L_x_23) ;  /* 0x0000000000108947 */ /* 0x004fec0003800000 */
[----:B------:R-:W-:Y:S01]  /*0810*/  IMAD.MOV.U32 R7, RZ, RZ, R0 ;  /* 0x000000ffff077224 */ /* 0x000fe200078e0000 */
[----:B------:R-:W-:-:S07]  /*0820*/  MOV R12, 0x840 ;  /* 0x00000840000c7802 */ /* 0x000fce0000000f00 */
[----:B------:R-:W-:Y:S05]  /*0830*/  CALL.REL.NOINC `($__internal_0_$__cuda_sm3x_div_rn_noftz_f32_slowpath) ;  /* 0x0000001c00647944 */ /* 0x000fea0003c00000 */
[----:B------:R-:W-:-:S07]  /*0840*/  IMAD.MOV.U32 R7, RZ, RZ, R6 ;  /* 0x000000ffff077224 */ /* 0x000fce00078e0006 */
.L_x_23:
[----:B------:R-:W0:Y:S02]  /*0850*/  F2I.CEIL.NTZ R6, R7 ;  /* 0x0000000700067305 */ /* 0x000e24000020b100 */
[----:B0-----:R-:W-:-:S13]  /*0860*/  ISETP.GE.AND P0, PT, R6, 0x1, PT ;  /* 0x000000010600780c */ /* 0x001fda0003f06270 */
[----:B------:R-:W-:Y:S05]  /*0870*/  @!P0 EXIT ;  /* 0x000000000000894d */ /* 0x000fea0003800000 */
[----:B------:R-:W0:Y:S01]  /*0880*/  S2UR UR5, SR_CgaCtaId ;  /* 0x00000000000579c3 */ /* 0x000e220000008800 */
[----:B------:R-:W1:Y:S01]  /*0890*/  F2I.TRUNC.NTZ R7, R0 ;  /* 0x0000000000077305 */ /* 0x000e62000020f100 */
[----:B------:R-:W2:Y:S01]  /*08a0*/  LDCU UR9, c[0x0][0x3a8] ;  /* 0x00007500ff0977ac */ /* 0x000ea20008000800 */
[----:B------:R-:W-:Y:S01]  /*08b0*/  UMOV UR4, 0x400 ;  /* 0x0000040000047882 */ /* 0x000fe20000000000 */
[----:B------:R-:W3:Y:S01]  /*08c0*/  LDCU UR18, c[0x0][0x360] ;  /* 0x00006c00ff1277ac */ /* 0x000ee20008000800 */
[----:B------:R-:W-:Y:S01]  /*08d0*/  USHF.R.S32.HI UR19, URZ, 0x1f, UR17 ;  /* 0x0000001fff137899 */ /* 0x000fe20008011411 */
[----:B------:R-:W-:Y:S01]  /*08e0*/  UMOV UR6, URZ ;  /* 0x000000ff00067c82 */ /* 0x000fe20008000000 */
[----:B------:R-:W-:Y:S01]  /*08f0*/  UMOV UR7, URZ ;  /* 0x000000ff00077c82 */ /* 0x000fe20008000000 */
[----:B-1----:R-:W-:Y:S01]  /*0900*/  R2UR UR10, R7 ;  /* 0x00000000070a72ca */ /* 0x002fe200000e0000 */
[--C-:B------:R-:W-:Y:S02]  /*0910*/  IMAD.IADD R7, R8, 0x1, R3.reuse ;  /* 0x0000000108077824 */ /* 0x100fe400078e0203 */
[----:B------:R-:W-:Y:S01]  /*0920*/  IMAD.IADD R8, R10, 0x1, R3 ;  /* 0x000000010a087824 */ /* 0x000fe200078e0203 */
[----:B0-----:R-:W-:-:S03]  /*0930*/  ULEA UR4, UR5, UR4, 0x18 ;  /* 0x0000000405047291 */ /* 0x001fc6000f8ec0ff */
[----:B------:R-:W-:Y:S01]  /*0940*/  UMOV UR5, URZ ;  /* 0x000000ff00057c82 */ /* 0x000fe20008000000 */
[----:B--2---:R-:W-:-:S03]  /*0950*/  ULEA UR9, UR9, UR4, 0x2 ;  /* 0x0000000409097291 */ /* 0x004fc6000f8e10ff */
[----:B---3--:R-:W-:-:S09]  /*0960*/  UMOV UR4, URZ ;  /* 0x000000ff00047c82 */ /* 0x008fd20008000000 */
.L_x_63:
[----:B0-----:R-:W0:Y:S02]  /*0970*/  LDCU UR8, c[0x0][0x3a8] ;  /* 0x00007500ff0877ac */ /* 0x001e240008000800 */
[----:B012-4-:R-:W-:-:S05]  /*0980*/  IMAD.U32 R12, RZ, RZ, UR8 ;  /* 0x00000008ff0c7e24 */ /* 0x017fca000f8e00ff */
[----:B------:R-:W-:-:S13]  /*0990*/  ISETP.GE.AND P0, PT, R12, 0x1, PT ;  /* 0x000000010c00780c */ /* 0x000fda0003f06270 */
[----:B---3--:R-:W-:Y:S05]  /*09a0*/  @!P0 BRA `(.L_x_24) ;  /* 0x0000000000a08947 */ /* 0x008fea0003800000 */
[----:B------:R-:W0:Y:S01]  /*09b0*/  LDC.64 R10, c[0x0][0x380] ;  /* 0x0000e000ff0a7b82 */ /* 0x000e220000000a00 */
[----:B------:R-:W-:Y:S01]  /*09c0*/  VIADD R14, R5, -UR5 ;  /* 0x80000005050e7c36 */ /* 0x000fe20008000000 */
[----:B------:R-:W1:Y:S01]  /*09d0*/  LDCU UR13, c[0x0][0x3a8] ;  /* 0x00007500ff0d77ac */ /* 0x000e620008000800 */
[----:B------:R-:W-:Y:S01]  /*09e0*/  VIADD R15, R7, UR5 ;  /* 0x00000005070f7c36 */ /* 0x000fe20008000000 */
[----:B------:R-:W-:-:S06]  /*09f0*/  UMOV UR8, URZ ;  /* 0x000000ff00087c82 */ /* 0x000fcc0008000000 */
.L_x_27:
[----:B--2---:R-:W-:Y:S01]  /*0a00*/  VIADD R9, R3, UR8 ;  /* 0x0000000803097c36 */ /* 0x004fe20008000000 */
[----:B------:R-:W-:Y:S04]  /*0a10*/  BSSY.RECONVERGENT B0, `(.L_x_25) ;  /* 0x000000b000007945 */ /* 0x000fe80003800200 */
[----:B------:R-:W-:-:S13]  /*0a20*/  ISETP.GE.U32.AND P0, PT, R9, R14, PT ;  /* 0x0000000e0900720c */ /* 0x000fda0003f06070 */
[----:B------:R-:W-:Y:S05]  /*0a30*/  @P0 BRA `(.L_x_26) ;  /* 0x0000000000200947 */ /* 0x000fea0003800000 */
[----:B------:R-:W-:-:S04]  /*0a40*/  VIADD R13, R15, UR8 ;  /* 0x000000080f0d7c36 */ /* 0x000fc80008000000 */
[----:B0-----:R-:W-:-:S06]  /*0a50*/  IMAD.WIDE.U32 R12, R13, 0x4, R10 ;  /* 0x000000040d0c7825 */ /* 0x001fcc00078e000a */
[----:B------:R-:W2:Y:S01]  /*0a60*/  LDG.E R12, desc[UR14][R12.64] ;  /* 0x0000000e0c0c7981 */ /* 0x000ea2000c1e1900 */
[----:B------:R-:W0:Y:S01]  /*0a70*/  S2UR UR12, SR_CgaCtaId ;  /* 0x00000000000c79c3 */ /* 0x000e220000008800 */
[----:B------:R-:W-:Y:S02]  /*0a80*/  UMOV UR11, 0x400 ;  /* 0x00000400000b7882 */ /* 0x000fe40000000000 */
[----:B0-----:R-:W-:-:S06]  /*0a90*/  ULEA UR11, UR12, UR11, 0x18 ;  /* 0x0000000b0c0b7291 */ /* 0x001fcc000f8ec0ff */
[----:B------:R-:W-:-:S05]  /*0aa0*/  LEA R9, R9, UR11, 0x2 ;  /* 0x0000000b09097c11 */ /* 0x000fca000f8e10ff */
[----:B--2---:R2:W-:Y:S02]  /*0ab0*/  STS [R9], R12 ;  /* 0x0000000c09007388 */ /* 0x0045e40000000800 */
.L_x_26:
[----:B-1----:R-:W-:Y:S05]  /*0ac0*/  BSYNC.RECONVERGENT B0 ;  /* 0x0000000000007941 */ /* 0x002fea0003800200 */
.L_x_25:
[----:B------:R-:W-:-:S04]  /*0ad0*/  UIADD3 UR8, UPT, UPT, UR18, UR8, URZ ;  /* 0x0000000812087290 */ /* 0x000fc8000fffe0ff */
[----:B------:R-:W-:-:S09]  /*0ae0*/  UISETP.GE.AND UP0, UPT, UR8, UR13, UPT ;  /* 0x0000000d0800728c */ /* 0x000fd2000bf06270 */
[----:B------:R-:W-:Y:S05]  /*0af0*/  BRA.U !UP0, `(.L_x_27) ;  /* 0xfffffffd08c07547 */ /* 0x000fea000b83ffff */
[----:B------:R-:W1:Y:S01]  /*0b00*/  LDC R15, c[0x0][0x3a8] ;  /* 0x0000ea00ff0f7b82 */ /* 0x000e620000000800 */
[----:B------:R-:W-:Y:S01]  /*0b10*/  VIADD R14, R4, -UR4 ;  /* 0x80000004040e7c36 */ /* 0x000fe20008000000 */
[----:B------:R-:W-:Y:S01]  /*0b20*/  UMOV UR8, URZ ;  /* 0x000000ff00087c82 */ /* 0x000fe20008000000 */
[----:B------:R-:W-:-:S05]  /*0b30*/  VIADD R16, R8, UR4 ;  /* 0x0000000408107c36 */ /* 0x000fca0008000000 */
[----:B0-----:R-:W0:Y:S02]  /*0b40*/  LDC.64 R10, c[0x0][0x390] ;  /* 0x0000e400ff0a7b82 */ /* 0x001e240000000a00 */
.L_x_30:
[----:B--2---:R-:W-:Y:S01]  /*0b50*/  VIADD R9, R3, UR8 ;  /* 0x0000000803097c36 */ /* 0x004fe20008000000 */
[----:B------:R-:W-:Y:S04]  /*0b60*/  BSSY.RECONVERGENT B0, `(.L_x_28) ;  /* 0x0000008000007945 */ /* 0x000fe80003800200 */
[----:B------:R-:W-:-:S13]  /*0b70*/  ISETP.GE.U32.AND P0, PT, R9, R14, PT ;  /* 0x0000000e0900720c */ /* 0x000fda0003f06070 */
[----:B------:R-:W-:Y:S05]  /*0b80*/  @P0 BRA `(.L_x_29) ;  /* 0x0000000000140947 */ /* 0x000fea0003800000 */
[----:B------:R-:W-:-:S04]  /*0b90*/  VIADD R13, R16, UR8 ;  /* 0x00000008100d7c36 */ /* 0x000fc80008000000 */
[----:B0-----:R-:W-:-:S06]  /*0ba0*/  IMAD.WIDE.U32 R12, R13, 0x4, R10 ;  /* 0x000000040d0c7825 */ /* 0x001fcc00078e000a */
[----:B------:R-:W2:Y:S01]  /*0bb0*/  LDG.E R12, desc[UR14][R12.64] ;  /* 0x0000000e0c0c7981 */ /* 0x000ea2000c1e1900 */
[----:B------:R-:W-:-:S05]  /*0bc0*/  LEA R9, R9, UR9, 0x2 ;  /* 0x0000000909097c11 */ /* 0x000fca000f8e10ff */
[----:B--2---:R2:W-:Y:S02]  /*0bd0*/  STS [R9], R12 ;  /* 0x0000000c09007388 */ /* 0x0045e40000000800 */
.L_x_29:
[----:B------:R-:W-:Y:S05]  /*0be0*/  BSYNC.RECONVERGENT B0 ;  /* 0x0000000000007941 */ /* 0x000fea0003800200 */
.L_x_28:
[----:B------:R-:W-:Y:S01]  /*0bf0*/  UIADD3 UR8, UPT, UPT, UR18, UR8, URZ ;  /* 0x0000000812087290 */ /* 0x000fe2000fffe0ff */
[----:B-12---:R-:W-:-:S05]  /*0c00*/  IMAD.MOV.U32 R12, RZ, RZ, R15 ;  /* 0x000000ffff0c7224 */ /* 0x006fca00078e000f */
[----:B------:R-:W-:-:S13]  /*0c10*/  ISETP.LE.AND P0, PT, R12, UR8, PT ;  /* 0x000000080c007c0c */ /* 0x000fda000bf03270 */
[----:B------:R-:W-:Y:S05]  /*0c20*/  @!P0 BRA `(.L_x_30) ;  /* 0xfffffffc00c88947 */ /* 0x000fea000383ffff */
.L_x_24:
[----:B------:R-:W1:Y:S01]  /*0c30*/  I2F.U32.RP R9, UR18 ;  /* 0x0000001200097d06 */ /* 0x000e620008209000 */
[----:B------:R-:W-:Y:S01]  /*0c40*/  BAR.SYNC.DEFER_BLOCKING 0x0 ;  /* 0x0000000000007b1d */ /* 0x000fe20000010000 */
[----:B------:R-:W-:Y:S01]  /*0c50*/  ISETP.NE.U32.AND P2, PT, RZ, UR18, PT ;  /* 0x00000012ff007c0c */ /* 0x000fe2000bf45070 */
[----:B------:R-:W-:-:S04]  /*0c60*/  VIADD R18, R2, -UR6 ;  /* 0x8000000602127c36 */ /* 0x000fc80008000000 */
[----:B------:R-:W-:Y:S01]  /*0c70*/  BSSY.RECONVERGENT B0, `(.L_x_31) ;  /* 0x000003c000007945 */ /* 0x000fe20003800200 */
[----:B-1----:R-:W0:Y:S02]  /*0c80*/  MUFU.RCP R9, R9 ;  /* 0x0000000900097308 */ /* 0x002e240000001000 */
[----:B0-----:R-:W-:Y:S02]  /*0c90*/  VIADD R10, R9, 0xffffffe ;  /* 0x0ffffffe090a7836 */ /* 0x001fe40000000000 */
[----:B------:R-:W-:-:S04]  /*0ca0*/  VIADD R9, R5, -UR5 ;  /* 0x8000000505097c36 */ /* 0x000fc80008000000 */
[----:B------:R0:W1:Y:S01]  /*0cb0*/  F2I.FTZ.U32.TRUNC.NTZ R11, R10 ;  /* 0x0000000a000b7305 */ /* 0x000062000021f000 */
[----:B------:R-:W-:Y:S01]  /*0cc0*/  I2FP.F32.S32 R9, R9 ;  /* 0x0000000900097245 */ /* 0x000fe20000201400 */
[----:B0-----:R-:W-:Y:S02]  /*0cd0*/  IMAD.MOV.U32 R10, RZ, RZ, RZ ;  /* 0x000000ffff0a7224 */ /* 0x001fe400078e00ff */
[----:B-1----:R-:W-:-:S04]  /*0ce0*/  IMAD.MOV R13, RZ, RZ, -R11 ;  /* 0x000000ffff0d7224 */ /* 0x002fc800078e0a0b */
[----:B------:R-:W-:-:S04]  /*0cf0*/  IMAD R13, R13, UR18, RZ ;  /* 0x000000120d0d7c24 */ /* 0x000fc8000f8e02ff */
[----:B------:R-:W-:Y:S01]  /*0d00*/  IMAD.HI.U32 R11, R11, R13, R10 ;  /* 0x0000000d0b0b7227 */ /* 0x000fe200078e000a */
[----:B------:R-:W-:-:S05]  /*0d10*/  FMNMX R10, R0, R9, PT ;  /* 0x00000009000a7209 */ /* 0x000fca0003800000 */
[----:B------:R-:W-:Y:S01]  /*0d20*/  IMAD.HI.U32 R14, R11, R12, RZ ;  /* 0x0000000c0b0e7227 */ /* 0x000fe200078e00ff */
[----:B------:R-:W0:Y:S03]  /*0d30*/  F2I.TRUNC.NTZ R10, R10 ;  /* 0x0000000a000a7305 */ /* 0x000e26000020f100 */
[----:B------:R-:W-:-:S04]  /*0d40*/  IMAD.MOV R11, RZ, RZ, -R14 ;  /* 0x000000ffff0b7224 */ /* 0x000fc800078e0a0e */
[----:B------:R-:W-:-:S05]  /*0d50*/  IMAD R11, R11, UR18, R12 ;  /* 0x000000120b0b7c24 */ /* 0x000fca000f8e020c */
[----:B------:R-:W-:-:S13]  /*0d60*/  ISETP.GE.U32.AND P0, PT, R11, UR18, PT ;  /* 0x000000120b007c0c */ /* 0x000fda000bf06070 */
[----:B------:R-:W-:Y:S02]  /*0d70*/  @P0 VIADD R11, R11, -UR18 ;  /* 0x800000120b0b0c36 */ /* 0x000fe40008000000 */
[----:B------:R-:W-:-:S03]  /*0d80*/  @P0 VIADD R14, R14, 0x1 ;  /* 0x000000010e0e0836 */ /* 0x000fc60000000000 */
[----:B------:R-:W-:Y:S01]  /*0d90*/  ISETP.GE.U32.AND P1, PT, R11, UR18, PT ;  /* 0x000000120b007c0c */ /* 0x000fe2000bf26070 */
[----:B------:R-:W-:-:S05]  /*0da0*/  VIADD R11, R4, -UR4 ;  /* 0x80000004040b7c36 */ /* 0x000fca0008000000 */
[----:B------:R-:W-:Y:S02]  /*0db0*/  I2FP.F32.S32 R9, R11 ;  /* 0x0000000b00097245 */ /* 0x000fe40000201400 */
[----:B0-----:R-:W-:Y:S02]  /*0dc0*/  I2FP.F32.S32 R11, R10 ;  /* 0x0000000a000b7245 */ /* 0x001fe40000201400 */
[----:B------:R-:W-:-:S03]  /*0dd0*/  FMNMX R12, R0, R9, PT ;  /* 0x00000009000c7209 */ /* 0x000fc60003800000 */
[----:B------:R-:W-:Y:S01]  /*0de0*/  @P1 VIADD R14, R14, 0x1 ;  /* 0x000000010e0e1836 */ /* 0x000fe20000000000 */
[----:B------:R-:W-:Y:S02]  /*0df0*/  @!P2 LOP3.LUT R14, RZ, UR18, RZ, 0x33, !PT ;  /* 0x00000012ff0eac12 */ /* 0x000fe4000f8e33ff */
[----:B------:R-:W0:Y:S03]  /*0e00*/  F2I.TRUNC.NTZ R12, R12 ;  /* 0x0000000c000c7305 */ /* 0x000e26000020f100 */
[----:B------:R-:W-:-:S05]  /*0e10*/  IMAD R13, R14, R3, RZ ;  /* 0x000000030e0d7224 */ /* 0x000fca00078e02ff */
[C---:B------:R-:W-:Y:S02]  /*0e20*/  VIMNMX R9, PT, PT, R13.reuse, R18, PT ;  /* 0x000000120d097248 */ /* 0x040fe40003fe0100 */
[----:B------:R-:W-:Y:S02]  /*0e30*/  VIADDMNMX R13, R13, R14, R18, PT ;  /* 0x0000000e0d0d7246 */ /* 0x000fe40003800112 */
[----:B------:R-:W-:Y:S01]  /*0e40*/  I2FP.F32.S32 R16, R9 ;  /* 0x0000000900107245 */ /* 0x000fe20000201400 */
[----:B0-----:R-:W-:-:S03]  /*0e50*/  IMAD.IADD R15, R9, 0x1, -R12 ;  /* 0x00000001090f7824 */ /* 0x001fc600078e0a0c */
[----:B------:R-:W-:Y:S02]  /*0e60*/  FMNMX R17, R16, R11, PT ;  /* 0x0000000b10117209 */ /* 0x000fe40003800000 */
[----:B------:R-:W-:-:S04]  /*0e70*/  I2FP.F32.S32 R15, R15 ;  /* 0x0000000f000f7245 */ /* 0x000fc80000201400 */
[----:B------:R-:W-:Y:S01]  /*0e80*/  F2I.TRUNC.NTZ R17, R17 ;  /* 0x0000001100117305 */ /* 0x000fe2000020f100 */
[----:B------:R-:W-:-:S07]  /*0e90*/  FMNMX R15, RZ, R15, !PT ;  /* 0x0000000fff0f7209 */ /* 0x000fce0007800000 */
[----:B------:R-:W0:Y:S02]  /*0ea0*/  F2I.TRUNC.NTZ R16, R15 ;  /* 0x0000000f00107305 */ /* 0x000e24000020f100 */
[----:B0-----:R-:W-:-:S13]  /*0eb0*/  ISETP.GE.AND P0, PT, R16, R17, PT ;  /* 0x000000111000720c */ /* 0x001fda0003f06270 */
[----:B------:R-:W-:Y:S05]  /*0ec0*/  @P0 BRA `(.L_x_32) ;  /* 0x0000000000580947 */ /* 0x000fea0003800000 */
.L_x_35:
[----:B------:R-:W-:Y:S01]  /*0ed0*/  IMAD.IADD R14, R16, 0x1, R17 ;  /* 0x00000001100e7824 */ /* 0x000fe200078e0211 */
[----:B------:R-:W-:Y:S04]  /*0ee0*/  BSSY.RECONVERGENT B1, `(.L_x_33) ;  /* 0x0000011000017945 */ /* 0x000fe80003800200 */
[----:B------:R-:W-:-:S04]  /*0ef0*/  LEA.HI R14, R14, R14, RZ, 0x1 ;  /* 0x0000000e0e0e7211 */ /* 0x000fc800078f08ff */
[----:B------:R-:W-:-:S04]  /*0f00*/  SHF.R.S32.HI R14, RZ, 0x1, R14 ;  /* 0x00000001ff0e7819 */ /* 0x000fc8000001140e */
[----:B------:R-:W-:Y:S01]  /*0f10*/  ISETP.GE.AND P0, PT, R14, R10, PT ;  /* 0x0000000a0e00720c */ /* 0x000fe20003f06270 */
[----:B------:R-:W-:-:S05]  /*0f20*/  IMAD.IADD R15, R9, 0x1, -R14 ;  /* 0x00000001090f7824 */ /* 0x000fca00078e0a0e */
[----:B------:R-:W-:-:S13]  /*0f30*/  ISETP.LT.OR P0, PT, R15, 0x1, P0 ;  /* 0x000000010f00780c */ /* 0x000fda0000701670 */
[----:B------:R-:W-:Y:S05]  /*0f40*/  @P0 BRA `(.L_x_34) ;  /* 0x0000000000280947 */ /* 0x000fea0003800000 */
[----:B------:R-:W0:Y:S01]  /*0f50*/  S2UR UR8, SR_CgaCtaId ;  /* 0x00000000000879c3 */ /* 0x000e220000008800 */
[----:B------:R-:W-:Y:S01]  /*0f60*/  UMOV UR4, 0x400 ;  /* 0x0000040000047882 */ /* 0x000fe20000000000 */
[----:B------:R-:W-:-:S06]  /*0f70*/  LEA R15, R15, UR9, 0x2 ;  /* 0x000000090f0f7c11 */ /* 0x000fcc000f8e10ff */
[----:B------:R-:W-:Y:S01]  /*0f80*/  LDS R15, [R15+-0x4] ;  /* 0xfffffc000f0f7984 */ /* 0x000fe20000000800 */
[----:B0-----:R-:W-:-:S06]  /*0f90*/  ULEA UR4, UR8, UR4, 0x18 ;  /* 0x0000000408047291 */ /* 0x001fcc000f8ec0ff */
[----:B------:R-:W-:-:S06]  /*0fa0*/  LEA R18, R14, UR4, 0x2 ;  /* 0x000000040e127c11 */ /* 0x000fcc000f8e10ff */
[----:B------:R-:W0:Y:S02]  /*0fb0*/  LDS R18, [R18] ;  /* 0x0000000012127984 */ /* 0x000e240000000800 */
[----:B0-----:R-:W-:-:S13]  /*0fc0*/  ISETP.GT.AND P0, PT, R15, R18, PT ;  /* 0x000000120f00720c */ /* 0x001fda0003f04270 */
[----:B------:R-:W-:Y:S01]  /*0fd0*/  @P0 VIADD R16, R14, 0x1 ;  /* 0x000000010e100836 */ /* 0x000fe20000000000 */
[----:B------:R-:W-:-:S07]  /*0fe0*/  SEL R14, R17, R14, P0 ;  /* 0x0000000e110e7207 */ /* 0x000fce0000000000 */
.L_x_34:
[----:B------:R-:W-:Y:S05]  /*0ff0*/  BSYNC.RECONVERGENT B1 ;  /* 0x0000000000017941 */ /* 0x000fea0003800200 */
.L_x_33:
[----:B------:R-:W-:Y:S01]  /*1000*/  ISETP.GE.AND P0, PT, R16, R14, PT ;  /* 0x0000000e1000720c */ /* 0x000fe20003f06270 */
[----:B------:R-:W-:-:S12]  /*1010*/  IMAD.MOV.U32 R17, RZ, RZ, R14 ;  /* 0x000000ffff117224 */ /* 0x000fd800078e000e */
[----:B------:R-:W-:Y:S05]  /*1020*/  @!P0 BRA `(.L_x_35) ;  /* 0xfffffffc00a88947 */ /* 0x000fea000383ffff */
.L_x_32:
[----:B------:R-:W-:Y:S05]  /*1030*/  BSYNC.RECONVERGENT B0 ;  /* 0x0000000000007941 */ /* 0x000fea0003800200 */
.L_x_31:
[----:B------:R-:W-:Y:S01]  /*1040*/  IMAD.IADD R12, R13, 0x1, -R12 ;  /* 0x000000010d0c7824 */ /* 0x000fe200078e0a0c */
[----:B------:R-:W-:Y:S01]  /*1050*/  I2FP.F32.S32 R14, R13 ;  /* 0x0000000d000e7245 */ /* 0x000fe20000201400 */
[----:B------:R-:W-:Y:S03]  /*1060*/  BSSY.RECONVERGENT B0, `(.L_x_36) ;  /* 0x000001e000007945 */ /* 0x000fe60003800200 */
[----:B------:R-:W-:Y:S02]  /*1070*/  I2FP.F32.S32 R12, R12 ;  /* 0x0000000c000c7245 */ /* 0x000fe40000201400 */
[----:B------:R-:W-:Y:S02]  /*1080*/  FMNMX R14, R11, R14, PT ;  /* 0x0000000e0b0e7209 */ /* 0x000fe40003800000 */
[----:B------:R-:W-:Y:S02]  /*1090*/  FMNMX R12, RZ, R12, !PT ;  /* 0x0000000cff0c7209 */ /* 0x000fe40007800000 */
[----:B------:R-:W-:Y:S08]  /*10a0*/  F2I.TRUNC.NTZ R11, R14 ;  /* 0x0000000e000b7305 */ /* 0x000ff0000020f100 */
[----:B------:R-:W0:Y:S02]  /*10b0*/  F2I.TRUNC.NTZ R22, R12 ;  /* 0x0000000c00167305 */ /* 0x000e24000020f100 */
[----:B0-----:R-:W-:-:S13]  /*10c0*/  ISETP.GE.AND P0, PT, R22, R11, PT ;  /* 0x0000000b1600720c */ /* 0x001fda0003f06270 */
[----:B------:R-:W-:Y:S05]  /*10d0*/  @P0 BRA `(.L_x_37) ;  /* 0x0000000000580947 */ /* 0x000fea0003800000 */
.L_x_40:
        /* <DEDUP_REMOVED lines=18> */
.L_x_39:
[----:B------:R-:W-:Y:S05]  /*1200*/  BSYNC.RECONVERGENT B1 ;  /* 0x0000000000017941 */ /* 0x000fea0003800200 */
.L_x_38:
[----:B------:R-:W-:Y:S01]  /*1210*/  ISETP.GE.AND P0, PT, R22, R12, PT ;  /* 0x0000000c1600720c */ /* 0x000fe20003f06270 */
[----:B------:R-:W-:-:S12]  /*1220*/  IMAD.MOV.U32 R11, RZ, RZ, R12 ;  /* 0x000000ffff0b7224 */ /* 0x000fd800078e000c */
[----:B------:R-:W-:Y:S05]  /*1230*/  @!P0 BRA `(.L_x_40) ;  /* 0xfffffffc00a88947 */ /* 0x000fea000383ffff */
.L_x_37:
[----:B------:R-:W-:Y:S05]  /*1240*/  BSYNC.RECONVERGENT B0 ;  /* 0x0000000000007941 */ /* 0x000fea0003800200 */
.L_x_36:
[--C-:B------:R-:W-:Y:S01]  /*1250*/  IMAD.IADD R20, R9, 0x1, -R16.reuse ;  /* 0x0000000109147824 */ /* 0x100fe200078e0a10 */
[----:B------:R-:W-:Y:S01]  /*1260*/  USHF.R.S32.HI UR4, URZ, 0x1f, UR6 ;  /* 0x0000001fff047899 */ /* 0x000fe20008011406 */
[----:B------:R-:W-:Y:S01]  /*1270*/  IMAD.IADD R17, R22, 0x1, -R16 ;  /* 0x0000000116117824 */ /* 0x000fe200078e0a10 */
[----:B------:R-:W-:Y:S01]  /*1280*/  SHF.R.S32.HI R21, RZ, 0x1f, R9 ;  /* 0x0000001fff157819 */ /* 0x000fe20000011409 */
[----:B------:R-:W-:Y:S01]  /*1290*/  IMAD.U32 R18, RZ, RZ, UR17 ;  /* 0x00000011ff127e24 */ /* 0x000fe2000f8e00ff */
[----:B------:R-:W-:Y:S01]  /*12a0*/  IADD3 R10, PT, PT, R13, -R20, -R22 ;  /* 0x800000140d0a7210 */ /* 0x000fe20007ffe816 */
[----:B------:R-:W-:Y:S01]  /*12b0*/  IMAD.U32 R12, RZ, RZ, UR19 ;  /* 0x00000013ff0c7e24 */ /* 0x000fe2000f8e00ff */
[----:B------:R-:W-:Y:S01]  /*12c0*/  BSSY.RECONVERGENT B0, `(.L_x_41) ;  /* 0x0000027000007945 */ /* 0x000fe20003800200 */
[----:B------:R-:W-:Y:S01]  /*12d0*/  IMAD.MOV.U32 R25, RZ, RZ, RZ ;  /* 0x000000ffff197224 */ /* 0x000fe200078e00ff */
[----:B------:R-:W-:Y:S01]  /*12e0*/  VIMNMX R11, PT, PT, R17, R10, PT ;  /* 0x0000000a110b7248 */ /* 0x000fe20003fe0100 */
[----:B------:R-:W-:Y:S01]  /*12f0*/  IMAD.MOV.U32 R23, RZ, RZ, RZ ;  /* 0x000000ffff177224 */ /* 0x000fe200078e00ff */
[----:B------:R-:W-:Y:S01]  /*1300*/  IADD3 R18, P1, P2, R9, UR6, R18 ;  /* 0x0000000609127c10 */ /* 0x000fe2000fa3e012 */
[----:B------:R-:W-:Y:S01]  /*1310*/  IMAD.MOV.U32 R19, RZ, RZ, RZ ;  /* 0x000000ffff137224 */ /* 0x000fe200078e00ff */
[----:B------:R-:W-:-:S02]  /*1320*/  ISETP.GE.AND P0, PT, R11, 0x1, PT ;  /* 0x000000010b00780c */ /* 0x000fc40003f06270 */
[----:B------:R-:W-:Y:S02]  /*1330*/  IADD3.X R21, PT, PT, R21, UR4, R12, P1, P2 ;  /* 0x0000000415157c10 */ /* 0x000fe40008fe440c */
[----:B------:R-:W-:-:S09]  /*1340*/  LEA R20, R20, UR9, 0x2 ;  /* 0x0000000914147c11 */ /* 0x000fd2000f8e10ff */
[----:B------:R-:W-:Y:S05]  /*1350*/  @!P0 BRA `(.L_x_42) ;  /* 0x0000000000748947 */ /* 0x000fea0003800000 */
[----:B------:R-:W0:Y:S01]  /*1360*/  S2UR UR8, SR_CgaCtaId ;  /* 0x00000000000879c3 */ /* 0x000e220000008800 */
[----:B------:R-:W1:Y:S01]  /*1370*/  LDCU.64 UR12, c[0x0][0x3a0] ;  /* 0x00007400ff0c77ac */ /* 0x000e620008000a00 */
[----:B------:R-:W-:Y:S02]  /*1380*/  IMAD.MOV.U32 R19, RZ, RZ, RZ ;  /* 0x000000ffff137224 */ /* 0x000fe400078e00ff */
[----:B------:R-:W-:Y:S01]  /*1390*/  IMAD.MOV.U32 R23, RZ, RZ, RZ ;  /* 0x000000ffff177224 */ /* 0x000fe200078e00ff */
[----:B------:R-:W-:Y:S01]  /*13a0*/  UMOV UR4, 0x400 ;  /* 0x0000040000047882 */ /* 0x000fe20000000000 */
[----:B------:R-:W-:Y:S01]  /*13b0*/  IMAD.MOV.U32 R25, RZ, RZ, RZ ;  /* 0x000000ffff197224 */ /* 0x000fe200078e00ff */
[----:B-1----:R-:W-:-:S04]  /*13c0*/  LEA R12, P0, R18, UR12, 0x2 ;  /* 0x0000000c120c7c11 */ /* 0x002fc8000f8010ff */
[----:B------:R-:W-:Y:S01]  /*13d0*/  LEA.HI.X R13, R18, UR13, R21, 0x2, P0 ;  /* 0x0000000d120d7c11 */ /* 0x000fe200080f1415 */
[----:B0-----:R-:W-:-:S06]  /*13e0*/  ULEA UR4, UR8, UR4, 0x18 ;  /* 0x0000000408047291 */ /* 0x001fcc000f8ec0ff */
[----:B------:R-:W-:-:S07]  /*13f0*/  LEA R24, R16, UR4, 0x2 ;  /* 0x0000000410187c11 */ /* 0x000fce000f8e10ff */
.L_x_43:
[----:B------:R-:W-:Y:S02]  /*1400*/  IMAD R11, R25, 0x4, R24 ;  /* 0x00000004190b7824 */ /* 0x000fe400078e0218 */
[----:B------:R-:W-:Y:S02]  /*1410*/  IMAD R26, R23, 0x4, R20 ;  /* 0x00000004171a7824 */ /* 0x000fe400078e0214 */
[----:B------:R-:W-:Y:S02]  /*1420*/  IMAD.WIDE.U32 R14, R19, 0x4, R12 ;  /* 0x00000004130e7825 */ /* 0x000fe400078e000c */
[----:B------:R-:W-:Y:S02]  /*1430*/  LDS R11, [R11] ;  /* 0x000000000b0b7984 */ /* 0x000fe40000000800 */
[----:B------:R-:W-:Y:S02]  /*1440*/  VIADD R28, R25, 0x1 ;  /* 0x00000001191c7836 */ /* 0x000fe40000000000 */
[----:B------:R-:W0:Y:S01]  /*1450*/  LDS R26, [R26] ;  /* 0x000000001a1a7984 */ /* 0x000e220000000800 */
[----:B------:R-:W-:-:S02]  /*1460*/  VIADD R27, R23, 0x1 ;  /* 0x00000001171b7836 */ /* 0x000fc40000000000 */
[----:B------:R-:W-:Y:S01]  /*1470*/  VIADD R19, R19, 0x1 ;  /* 0x0000000113137836 */ /* 0x000fe20000000000 */
[CC--:B0-----:R-:W-:Y:S02]  /*1480*/  ISETP.GT.AND P0, PT, R11.reuse, R26.reuse, PT ;  /* 0x0000001a0b00720c */ /* 0x0c1fe40003f04270 */
[CC--:B------:R-:W-:Y:S02]  /*1490*/  ISETP.GT.AND P1, PT, R11.reuse, R26.reuse, PT ;  /* 0x0000001a0b00720c */ /* 0x0c0fe40003f24270 */
[----:B------:R-:W-:-:S05]  /*14a0*/  VIMNMX R29, PT, PT, R11, R26, PT ;  /* 0x0000001a0b1d7248 */ /* 0x000fca0003fe0100 */
[----:B------:R0:W-:Y:S04]  /*14b0*/  STG.E desc[UR14][R14.64], R29 ;  /* 0x0000001d0e007986 */ /* 0x0001e8000c10190e */
[----:B------:R-:W-:Y:S02]  /*14c0*/  @!P0 IMAD.MOV R27, RZ, RZ, R23 ;  /* 0x000000ffff1b8224 */ /* 0x000fe400078e0217 */
[----:B------:R-:W-:Y:S02]  /*14d0*/  @P1 IMAD.MOV R28, RZ, RZ, R25 ;  /* 0x000000ffff1c1224 */ /* 0x000fe400078e0219 */
[----:B------:R-:W-:Y:S01]  /*14e0*/  IMAD.MOV.U32 R23, RZ, RZ, R27 ;  /* 0x000000ffff177224 */ /* 0x000fe200078e001b */
[----:B------:R-:W-:Y:S01]  /*14f0*/  ISETP.GE.AND P0, PT, R27, R10, PT ;  /* 0x0000000a1b00720c */ /* 0x000fe20003f06270 */
[----:B------:R-:W-:Y:S01]  /*1500*/  IMAD.MOV.U32 R25, RZ, RZ, R28 ;  /* 0x000000ffff197224 */ /* 0x000fe200078e001c */
[----:B------:R-:W-:-:S13]  /*1510*/  ISETP.LT.AND P1, PT, R28, R17, PT ;  /* 0x000000111c00720c */ /* 0x000fda0003f21270 */
[----:B0-----:R-:W-:Y:S05]  /*1520*/  @!P0 BRA P1, `(.L_x_43) ;  /* 0xfffffffc00b48947 */ /* 0x001fea000083ffff */
.L_x_42:
[----:B------:R-:W-:Y:S05]  /*1530*/  BSYNC.RECONVERGENT B0 ;  /* 0x0000000000007941 */ /* 0x000fea0003800200 */
.L_x_41:
[----:B------:R-:W-:Y:S01]  /*1540*/  ISETP.GE.AND P0, PT, R25, R17, PT ;  /* 0x000000111900720c */ /* 0x000fe20003f06270 */
[----:B------:R-:W-:Y:S01]  /*1550*/  BSSY.RECONVERGENT B0, `(.L_x_44) ;  /* 0x000008b000007945 */ /* 0x000fe20003800200 */
[----:B------:R-:W-:-:S11]  /*1560*/  IMAD.MOV.U32 R11, RZ, RZ, R19 ;  /* 0x000000ffff0b7224 */ /* 0x000fd600078e0013 */
[----:B------:R-:W-:Y:S05]  /*1570*/  @P0 BRA `(.L_x_45) ;  /* 0x0000000800200947 */ /* 0x000fea0003800000 */
[-CC-:B------:R-:W-:Y:S01]  /*1580*/  IADD3 R11, PT, PT, R22, -R16.reuse, -R25.reuse ;  /* 0x80000010160b7210 */ /* 0x180fe20007ffe819 */
[----:B------:R-:W-:Y:S01]  /*1590*/  BSSY.RECONVERGENT B1, `(.L_x_46) ;  /* 0x000001f000017945 */ /* 0x000fe20003800200 */
[----:B------:R-:W-:Y:S01]  /*15a0*/  IADD3 R22, PT, PT, R25, R16, -R22 ;  /* 0x0000001019167210 */ /* 0x000fe20007ffe816 */
[----:B------:R-:W-:Y:S01]  /*15b0*/  IMAD.MOV.U32 R14, RZ, RZ, R25 ;  /* 0x000000ffff0e7224 */ /* 0x000fe200078e0019 */
[----:B------:R-:W-:Y:S01]  /*15c0*/  LOP3.LUT P1, R24, R11, 0x3, RZ, 0xc0, !PT ;  /* 0x000000030b187812 */ /* 0x000fe2000782c0ff */
[----:B------:R-:W-:Y:S01]  /*15d0*/  IMAD.MOV.U32 R11, RZ, RZ, R19 ;  /* 0x000000ffff0b7224 */ /* 0x000fe200078e0013 */
[----:B------:R-:W-:-:S11]  /*15e0*/  ISETP.GT.U32.AND P0, PT, R22, -0x4, PT ;  /* 0xfffffffc1600780c */ /* 0x000fd60003f04070 */
[----:B------:R-:W-:Y:S05]  /*15f0*/  @!P1 BRA `(.L_x_47) ;  /* 0x0000000000609947 */ /* 0x000fea0003800000 */
[----:B------:R-:W0:Y:S01]  /*1600*/  S2UR UR8, SR_CgaCtaId ;  /* 0x00000000000879c3 */ /* 0x000e220000008800 */
[----:B------:R-:W-:Y:S01]  /*1610*/  UMOV UR4, 0x400 ;  /* 0x0000040000047882 */ /* 0x000fe20000000000 */
[----:B------:R-:W1:Y:S01]  /*1620*/  LDCU.64 UR12, c[0x0][0x3a0] ;  /* 0x00007400ff0c77ac */ /* 0x000e620008000a00 */
[----:B------:R-:W-:Y:S02]  /*1630*/  VIADD R14, R25, 0x1 ;  /* 0x00000001190e7836 */ /* 0x000fe40000000000 */
[----:B------:R-:W-:Y:S01]  /*1640*/  VIADD R11, R19, 0x1 ;  /* 0x00000001130b7836 */ /* 0x000fe20000000000 */
[----:B-1----:R-:W-:Y:S01]  /*1650*/  LEA R12, P1, R18, UR12, 0x2 ;  /* 0x0000000c120c7c11 */ /* 0x002fe2000f8210ff */
[----:B0-----:R-:W-:-:S03]  /*1660*/  ULEA UR4, UR8, UR4, 0x18 ;  /* 0x0000000408047291 */ /* 0x001fc6000f8ec0ff */
[----:B------:R-:W-:Y:S02]  /*1670*/  LEA.HI.X R13, R18, UR13, R21, 0x2, P1 ;  /* 0x0000000d120d7c11 */ /* 0x000fe400088f1415 */
[----:B------:R-:W-:Y:S02]  /*1680*/  ISETP.NE.AND P1, PT, R24, 0x1, PT ;  /* 0x000000011800780c */ /* 0x000fe40003f25270 */
[----:B------:R-:W-:Y:S01]  /*1690*/  LEA R22, R16, UR4, 0x2 ;  /* 0x0000000410167c11 */ /* 0x000fe2000f8e10ff */
[----:B------:R-:W-:-:S04]  /*16a0*/  IMAD.WIDE.U32 R12, R19, 0x4, R12 ;  /* 0x00000004130c7825 */ /* 0x000fc800078e000c */
[----:B------:R-:W-:-:S05]  /*16b0*/  IMAD R22, R25, 0x4, R22 ;  /* 0x0000000419167824 */ /* 0x000fca00078e0216 */
[----:B------:R-:W0:Y:S04]  /*16c0*/  LDS R15, [R22] ;  /* 0x00000000160f7984 */ /* 0x000e280000000800 */
[----:B0-----:R0:W-:Y:S01]  /*16d0*/  STG.E desc[UR14][R12.64], R15 ;  /* 0x0000000f0c007986 */ /* 0x0011e2000c10190e */
[----:B------:R-:W-:Y:S05]  /*16e0*/  @!P1 BRA `(.L_x_47) ;  /* 0x0000000000249947 */ /* 0x000fea0003800000 */
[----:B------:R-:W-:Y:S01]  /*16f0*/  ISETP.NE.AND P1, PT, R24, 0x2, PT ;  /* 0x000000021800780c */ /* 0x000fe20003f25270 */
[----:B0-----:R-:W0:Y:S01]  /*1700*/  LDS R15, [R22+0x4] ;  /* 0x00000400160f7984 */ /* 0x001e220000000800 */
[----:B------:R-:W-:Y:S02]  /*1710*/  VIADD R11, R19, 0x2 ;  /* 0x00000002130b7836 */ /* 0x000fe40000000000 */
[----:B------:R-:W-:-:S09]  /*1720*/  VIADD R14, R25, 0x2 ;  /* 0x00000002190e7836 */ /* 0x000fd20000000000 */
[----:B------:R-:W1:Y:S01]  /*1730*/  @P1 LDS R27, [R22+0x8] ;  /* 0x00000800161b1984 */ /* 0x000e620000000800 */
[----:B------:R-:W-:Y:S02]  /*1740*/  @P1 VIADD R11, R19, 0x3 ;  /* 0x00000003130b1836 */ /* 0x000fe40000000000 */
[----:B------:R-:W-:Y:S01]  /*1750*/  @P1 VIADD R14, R25, 0x3 ;  /* 0x00000003190e1836 */ /* 0x000fe20000000000 */
[----:B0-----:R2:W-:Y:S04]  /*1760*/  STG.E desc[UR14][R12.64+0x4], R15 ;  /* 0x0000040f0c007986 */ /* 0x0015e8000c10190e */
[----:B-1----:R2:W-:Y:S02]  /*1770*/  @P1 STG.E desc[UR14][R12.64+0x8], R27 ;  /* 0x0000081b0c001986 */ /* 0x0025e4000c10190e */
.L_x_47:
[----:B------:R-:W-:Y:S05]  /*1780*/  BSYNC.RECONVERGENT B1 ;  /* 0x0000000000017941 */ /* 0x000fea0003800200 */
.L_x_46:
[----:B------:R-:W-:Y:S05]  /*1790*/  @P0 BRA `(.L_x_45) ;  /* 0x0000000400980947 */ /* 0x000fea0003800000 */
[----:B------:R-:W1:Y:S01]  /*17a0*/  S2UR UR8, SR_CgaCtaId ;  /* 0x00000000000879c3 */ /* 0x000e620000008800 */
[----:B------:R-:W3:Y:S01]  /*17b0*/  LDCU.64 UR12, c[0x0][0x3a0] ;  /* 0x00007400ff0c77ac */ /* 0x000ee20008000a00 */
[C---:B0-2---:R-:W-:Y:S01]  /*17c0*/  SHF.L.U64.HI R13, R18.reuse, 0x2, R21 ;  /* 0x00000002120d7819 */ /* 0x045fe20000010215 */
[----:B------:R-:W-:Y:S01]  /*17d0*/  IMAD.SHL.U32 R12, R18, 0x4, RZ ;  /* 0x00000004120c7824 */ /* 0x000fe200078e00ff */
[----:B------:R-:W-:Y:S01]  /*17e0*/  BSSY.RECONVERGENT B1, `(.L_x_48) ;  /* 0x0000039000017945 */ /* 0x000fe20003800200 */
[----:B------:R-:W-:Y:S01]  /*17f0*/  IMAD.IADD R18, R17, 0x1, -R14 ;  /* 0x0000000111127824 */ /* 0x000fe200078e0a0e */
[----:B------:R-:W-:Y:S01]  /*1800*/  UMOV UR4, 0x400 ;  /* 0x0000040000047882 */ /* 0x000fe20000000000 */
[----:B------:R-:W-:-:S03]  /*1810*/  IMAD.WIDE.U32 R12, R11, 0x4, R12 ;  /* 0x000000040b0c7825 */ /* 0x000fc600078e000c */
[----:B------:R-:W-:Y:S01]  /*1820*/  ISETP.GT.AND P1, PT, R18, 0xc, PT ;  /* 0x0000000c1200780c */ /* 0x000fe20003f24270 */
[----:B------:R-:W-:Y:S01]  /*1830*/  IMAD.IADD R15, R14, 0x1, R16 ;  /* 0x000000010e0f7824 */ /* 0x000fe200078e0210 */
[----:B---3--:R-:W-:-:S04]  /*1840*/  IADD3 R12, P0, PT, R12, UR12, RZ ;  /* 0x0000000c0c0c7c10 */ /* 0x008fc8000ff1e0ff */
[----:B------:R-:W-:Y:S01]  /*1850*/  IADD3 R12, P2, PT, R12, 0x8, RZ ;  /* 0x000000080c0c7810 */ /* 0x000fe20007f5e0ff */
[----:B-1----:R-:W-:-:S03]  /*1860*/  ULEA UR4, UR8, UR4, 0x18 ;  /* 0x0000000408047291 */ /* 0x002fc6000f8ec0ff */
[----:B------:R-:W-:Y:S02]  /*1870*/  IADD3.X R13, PT, PT, RZ, UR13, R13, P2, P0 ;  /* 0x0000000dff0d7c10 */ /* 0x000fe400097e040d */
[----:B------:R-:W-:Y:S02]  /*1880*/  PLOP3.LUT P0, PT, PT, PT, PT, 0x80, 0x8 ;  /* 0x000000000008781c */ /* 0x000fe40003f0f070 */
[----:B------:R-:W-:-:S05]  /*1890*/  LEA R15, R15, UR4, 0x2 ;  /* 0x000000040f0f7c11 */ /* 0x000fca000f8e10ff */
[----:B------:R-:W-:Y:S01]  /*18a0*/  VIADD R15, R15, 0x8 ;  /* 0x000000080f0f7836 */ /* 0x000fe20000000000 */
[----:B------:R-:W-:Y:S06]  /*18b0*/  @!P1 BRA `(.L_x_49) ;  /* 0x0000000000ac9947 */ /* 0x000fec0003800000 */
[----:B------:R-:W-:Y:S01]  /*18c0*/  PLOP3.LUT P0, PT, PT, PT, PT, 0x8, 0x80 ;  /* 0x000000000080781c */ /* 0x000fe20003f0e170 */
[----:B------:R-:W-:-:S12]  /*18d0*/  VIADD R19, R17, 0xfffffff4 ;  /* 0xfffffff411137836 */ /* 0x000fd80000000000 */
.L_x_50:
[----:B------:R-:W0:Y:S01]  /*18e0*/  LDS R21, [R15+-0x8] ;  /* 0xfffff8000f157984 */ /* 0x000e220000000800 */
[----:B------:R-:W-:Y:S02]  /*18f0*/  VIADD R14, R14, 0x10 ;  /* 0x000000100e0e7836 */ /* 0x000fe40000000000 */
[----:B------:R-:W-:Y:S01]  /*1900*/  VIADD R11, R11, 0x10 ;  /* 0x000000100b0b7836 */ /* 0x000fe20000000000 */
[----:B------:R-:W1:Y:S02]  /*1910*/  LDS R25, [R15+-0x4] ;  /* 0xfffffc000f197984 */ /* 0x000e640000000800 */
[----:B------:R-:W-:Y:S02]  /*1920*/  ISETP.GE.AND P1, PT, R14, R19, PT ;  /* 0x000000130e00720c */ /* 0x000fe40003f26270 */
[----:B------:R-:W2:Y:S04]  /*1930*/  LDS R27, [R15] ;  /* 0x000000000f1b7984 */ /* 0x000ea80000000800 */
[----:B------:R-:W3:Y:S04]  /*1940*/  LDS R29, [R15+0x4] ;  /* 0x000004000f1d7984 */ /* 0x000ee80000000800 */
[----:B------:R-:W4:Y:S04]  /*1950*/  LDS R16, [R15+0x8] ;  /* 0x000008000f107984 */ /* 0x000f280000000800 */
[----:B------:R-:W5:Y:S04]  /*1960*/  LDS R18, [R15+0xc] ;  /* 0x00000c000f127984 */ /* 0x000f680000000800 */
[----:B------:R-:W5:Y:S04]  /*1970*/  LDS R22, [R15+0x10] ;  /* 0x000010000f167984 */ /* 0x000f680000000800 */
[----:B------:R-:W5:Y:S04]  /*1980*/  LDS R24, [R15+0x14] ;  /* 0x000014000f187984 */ /* 0x000f680000000800 */
[----:B------:R-:W5:Y:S04]  /*1990*/  LDS R26, [R15+0x18] ;  /* 0x000018000f1a7984 */ /* 0x000f680000000800 */
[----:B------:R-:W5:Y:S04]  /*19a0*/  LDS R28, [R15+0x24] ;  /* 0x000024000f1c7984 */ /* 0x000f680000000800 */
[----:B0-----:R-:W-:Y:S04]  /*19b0*/  STG.E desc[UR14][R12.64+-0x8], R21 ;  /* 0xfffff8150c007986 */ /* 0x001fe8000c10190e */
[----:B-1----:R-:W-:Y:S04]  /*19c0*/  STG.E desc[UR14][R12.64+-0x4], R25 ;  /* 0xfffffc190c007986 */ /* 0x002fe8000c10190e */
[----:B--2---:R-:W-:Y:S04]  /*19d0*/  STG.E desc[UR14][R12.64], R27 ;  /* 0x0000001b0c007986 */ /* 0x004fe8000c10190e */
[----:B---3--:R-:W-:Y:S04]  /*19e0*/  STG.E desc[UR14][R12.64+0x4], R29 ;  /* 0x0000041d0c007986 */ /* 0x008fe8000c10190e */
[----:B----4-:R-:W-:Y:S04]  /*19f0*/  STG.E desc[UR14][R12.64+0x8], R16 ;  /* 0x000008100c007986 */ /* 0x010fe8000c10190e */
[----:B-----5:R-:W-:Y:S04]  /*1a00*/  STG.E desc[UR14][R12.64+0xc], R18 ;  /* 0x00000c120c007986 */ /* 0x020fe8000c10190e */
[----:B------:R-:W0:Y:S04]  /*1a10*/  LDS R21, [R15+0x1c] ;  /* 0x00001c000f157984 */ /* 0x000e280000000800 */
[----:B------:R-:W1:Y:S04]  /*1a20*/  LDS R25, [R15+0x20] ;  /* 0x000020000f197984 */ /* 0x000e680000000800 */
[----:B------:R-:W2:Y:S04]  /*1a30*/  LDS R27, [R15+0x28] ;  /* 0x000028000f1b7984 */ /* 0x000ea80000000800 */
[----:B------:R-:W3:Y:S04]  /*1a40*/  LDS R29, [R15+0x2c] ;  /* 0x00002c000f1d7984 */ /* 0x000ee80000000800 */
[----:B------:R-:W4:Y:S04]  /*1a50*/  LDS R16, [R15+0x30] ;  /* 0x000030000f107984 */ /* 0x000f280000000800 */
[----:B------:R5:W4:Y:S04]  /*1a60*/  LDS R18, [R15+0x34] ;  /* 0x000034000f127984 */ /* 0x000b280000000800 */
[----:B------:R0:W-:Y:S04]  /*1a70*/  STG.E desc[UR14][R12.64+0x10], R22 ;  /* 0x000010160c007986 */ /* 0x0001e8000c10190e */
[----:B------:R1:W-:Y:S01]  /*1a80*/  STG.E desc[UR14][R12.64+0x14], R24 ;  /* 0x000014180c007986 */ /* 0x0003e2000c10190e */
[----:B-----5:R-:W-:-:S03]  /*1a90*/  VIADD R15, R15, 0x40 ;  /* 0x000000400f0f7836 */ /* 0x020fc60000000000 */
[----:B------:R-:W-:Y:S01]  /*1aa0*/  STG.E desc[UR14][R12.64+0x18], R26 ;  /* 0x0000181a0c007986 */ /* 0x000fe2000c10190e */
[----:B0-----:R-:W-:-:S03]  /*1ab0*/  IADD3 R22, P2, PT, R12, 0x40, RZ ;  /* 0x000000400c167810 */ /* 0x001fc60007f5e0ff */
[----:B------:R-:W-:Y:S02]  /*1ac0*/  STG.E desc[UR14][R12.64+0x24], R28 ;  /* 0x0000241c0c007986 */ /* 0x000fe4000c10190e */
[----:B-1----:R-:W-:Y:S02]  /*1ad0*/  IMAD.X R24, RZ, RZ, R13, P2 ;  /* 0x000000ffff187224 */ /* 0x002fe400010e060d */
[----:B------:R-:W-:Y:S04]  /*1ae0*/  STG.E desc[UR14][R12.64+0x1c], R21 ;  /* 0x00001c150c007986 */ /* 0x000fe8000c10190e */
[----:B------:R-:W-:Y:S04]  /*1af0*/  STG.E desc[UR14][R12.64+0x20], R25 ;  /* 0x000020190c007986 */ /* 0x000fe8000c10190e */
[----:B--2---:R-:W-:Y:S04]  /*1b00*/  STG.E desc[UR14][R12.64+0x28], R27 ;  /* 0x0000281b0c007986 */ /* 0x004fe8000c10190e */
[----:B---3--:R-:W-:Y:S04]  /*1b10*/  STG.E desc[UR14][R12.64+0x2c], R29 ;  /* 0x00002c1d0c007986 */ /* 0x008fe8000c10190e */
[----:B----4-:R-:W-:Y:S04]  /*1b20*/  STG.E desc[UR14][R12.64+0x30], R16 ;  /* 0x000030100c007986 */ /* 0x010fe8000c10190e */
[----:B------:R0:W-:Y:S02]  /*1b30*/  STG.E desc[UR14][R12.64+0x34], R18 ;  /* 0x000034120c007986 */ /* 0x0001e4000c10190e */
[----:B0-----:R-:W-:-:S02]  /*1b40*/  IMAD.MOV.U32 R12, RZ, RZ, R22 ;  /* 0x000000ffff0c7224 */ /* 0x001fc400078e0016 */
[----:B------:R-:W-:Y:S01]  /*1b50*/  IMAD.MOV.U32 R13, RZ, RZ, R24 ;  /* 0x000000ffff0d7224 */ /* 0x000fe200078e0018 */
[----:B------:R-:W-:Y:S06]  /*1b60*/  @!P1 BRA `(.L_x_50) ;  /* 0xfffffffc005c9947 */ /* 0x000fec000383ffff */
.L_x_49:
[----:B------:R-:W-:Y:S05]  /*1b70*/  BSYNC.RECONVERGENT B1 ;  /* 0x0000000000017941 */ /* 0x000fea0003800200 */
.L_x_48:
[----:B------:R-:W-:Y:S01]  /*1b80*/  IMAD.IADD R16, R17, 0x1, -R14 ;  /* 0x0000000111107824 */ /* 0x000fe200078e0a0e */
[----:B------:R-:W-:Y:S04]  /*1b90*/  BSSY.RECONVERGENT B1, `(.L_x_51) ;  /* 0x000001b000017945 */ /* 0x000fe80003800200 */
[----:B------:R-:W-:-:S13]  /*1ba0*/  ISETP.GT.AND P1, PT, R16, 0x4, PT ;  /* 0x000000041000780c */ /* 0x000fda0003f24270 */
[----:B------:R-:W-:Y:S05]  /*1bb0*/  @!P1 BRA `(.L_x_52) ;  /* 0x0000000000609947 */ /* 0x000fea0003800000 */
[----:B------:R-:W0:Y:S01]  /*1bc0*/  LDS R19, [R15+-0x8] ;  /* 0xfffff8000f137984 */ /* 0x000e220000000800 */
[----:B------:R-:W-:Y:S01]  /*1bd0*/  IADD3 R24, P1, PT, R12, 0x20, RZ ;  /* 0x000000200c187810 */ /* 0x000fe20007f3e0ff */
[----:B------:R-:W-:Y:S01]  /*1be0*/  VIADD R14, R14, 0x8 ;  /* 0x000000080e0e7836 */ /* 0x000fe20000000000 */
[----:B------:R-:W-:Y:S01]  /*1bf0*/  PLOP3.LUT P0, PT, PT, PT, PT, 0x8, 0x80 ;  /* 0x000000000080781c */ /* 0x000fe20003f0e170 */
[----:B------:R-:W1:Y:S01]  /*1c00*/  LDS R21, [R15+-0x4] ;  /* 0xfffffc000f157984 */ /* 0x000e620000000800 */
[----:B------:R-:W-:Y:S02]  /*1c10*/  VIADD R11, R11, 0x8 ;  /* 0x000000080b0b7836 */ /* 0x000fe40000000000 */
[----:B------:R-:W-:Y:S01]  /*1c20*/  IMAD.X R26, RZ, RZ, R13, P1 ;  /* 0x000000ffff1a7224 */ /* 0x000fe200008e060d */
[----:B------:R-:W2:Y:S04]  /*1c30*/  LDS R25, [R15] ;  /* 0x000000000f197984 */ /* 0x000ea80000000800 */
[----:B------:R-:W3:Y:S04]  /*1c40*/  LDS R27, [R15+0x4] ;  /* 0x000004000f1b7984 */ /* 0x000ee80000000800 */
[----:B------:R-:W4:Y:S04]  /*1c50*/  LDS R29, [R15+0x8] ;  /* 0x000008000f1d7984 */ /* 0x000f280000000800 */
[----:B------:R-:W5:Y:S04]  /*1c60*/  LDS R16, [R15+0xc] ;  /* 0x00000c000f107984 */ /* 0x000f680000000800 */
[----:B------:R-:W5:Y:S04]  /*1c70*/  LDS R18, [R15+0x10] ;  /* 0x000010000f127984 */ /* 0x000f680000000800 */
[----:B------:R0:W5:Y:S02]  /*1c80*/  LDS R22, [R15+0x14] ;  /* 0x000014000f167984 */ /* 0x0001640000000800 */
[----:B0-----:R-:W-:-:S02]  /*1c90*/  VIADD R15, R15, 0x20 ;  /* 0x000000200f0f7836 */ /* 0x001fc40000000000 */
[----:B------:R-:W-:Y:S04]  /*1ca0*/  STG.E desc[UR14][R12.64+-0x8], R19 ;  /* 0xfffff8130c007986 */ /* 0x000fe8000c10190e */
[----:B-1----:R-:W-:Y:S04]  /*1cb0*/  STG.E desc[UR14][R12.64+-0x4], R21 ;  /* 0xfffffc150c007986 */ /* 0x002fe8000c10190e */
[----:B--2---:R-:W-:Y:S04]  /*1cc0*/  STG.E desc[UR14][R12.64], R25 ;  /* 0x000000190c007986 */ /* 0x004fe8000c10190e */
[----:B---3--:R-:W-:Y:S04]  /*1cd0*/  STG.E desc[UR14][R12.64+0x4], R27 ;  /* 0x0000041b0c007986 */ /* 0x008fe8000c10190e */
[----:B----4-:R-:W-:Y:S04]  /*1ce0*/  STG.E desc[UR14][R12.64+0x8], R29 ;  /* 0x0000081d0c007986 */ /* 0x010fe8000c10190e */
[----:B-----5:R-:W-:Y:S04]  /*1cf0*/  STG.E desc[UR14][R12.64+0xc], R16 ;  /* 0x00000c100c007986 */ /* 0x020fe8000c10190e */
[----:B------:R-:W-:Y:S04]  /*1d00*/  STG.E desc[UR14][R12.64+0x10], R18 ;  /* 0x000010120c007986 */ /* 0x000fe8000c10190e */
[----:B------:R0:W-:Y:S02]  /*1d10*/  STG.E desc[UR14][R12.64+0x14], R22 ;  /* 0x000014160c007986 */ /* 0x0001e4000c10190e */
[----:B0-----:R-:W-:-:S02]  /*1d20*/  IMAD.MOV.U32 R12, RZ, RZ, R24 ;  /* 0x000000ffff0c7224 */ /* 0x001fc400078e0018 */
[----:B------:R-:W-:-:S07]  /*1d30*/  IMAD.MOV.U32 R13, RZ, RZ, R26 ;  /* 0x000000ffff0d7224 */ /* 0x000fce00078e001a */
.L_x_52:
[----:B------:R-:W-:Y:S05]  /*1d40*/  BSYNC.RECONVERGENT B1 ;  /* 0x0000000000017941 */ /* 0x000fea0003800200 */
.L_x_51:
[----:B------:R-:W-:-:S13]  /*1d50*/  ISETP.LT.OR P0, PT, R14, R17, P0 ;  /* 0x000000110e00720c */ /* 0x000fda0000701670 */
[----:B------:R-:W-:Y:S05]  /*1d60*/  @!P0 BRA `(.L_x_45) ;  /* 0x0000000000248947 */ /* 0x000fea0003800000 */
[----:B------:R-:W0:Y:S01]  /*1d70*/  LDS R17, [R15+-0x8] ;  /* 0xfffff8000f117984 */ /* 0x000e220000000800 */
[----:B------:R-:W-:-:S03]  /*1d80*/  VIADD R11, R11, 0x4 ;  /* 0x000000040b0b7836 */ /* 0x000fc60000000000 */
[----:B------:R-:W1:Y:S04]  /*1d90*/  LDS R19, [R15+-0x4] ;  /* 0xfffffc000f137984 */ /* 0x000e680000000800 */
[----:B------:R-:W2:Y:S04]  /*1da0*/  LDS R21, [R15] ;  /* 0x000000000f157984 */ /* 0x000ea80000000800 */
[----:B------:R-:W3:Y:S04]  /*1db0*/  LDS R25, [R15+0x4] ;  /* 0x000004000f197984 */ /* 0x000ee80000000800 */
[----:B0-----:R4:W-:Y:S04]  /*1dc0*/  STG.E desc[UR14][R12.64+-0x8], R17 ;  /* 0xfffff8110c007986 */ /* 0x0019e8000c10190e */
[----:B-1----:R4:W-:Y:S04]  /*1dd0*/  STG.E desc[UR14][R12.64+-0x4], R19 ;  /* 0xfffffc130c007986 */ /* 0x0029e8000c10190e */
[----:B--2---:R4:W-:Y:S04]  /*1de0*/  STG.E desc[UR14][R12.64], R21 ;  /* 0x000000150c007986 */ /* 0x0049e8000c10190e */
[----:B---3--:R4:W-:Y:S02]  /*1df0*/  STG.E desc[UR14][R12.64+0x4], R25 ;  /* 0x000004190c007986 */ /* 0x0089e4000c10190e */
.L_x_45:
[----:B------:R-:W-:Y:S05]  /*1e00*/  BSYNC.RECONVERGENT B0 ;  /* 0x0000000000007941 */ /* 0x000fea0003800200 */
.L_x_44:
[----:B------:R-:W-:Y:S01]  /*1e10*/  ISETP.GE.AND P0, PT, R23, R10, PT ;  /* 0x0000000a1700720c */ /* 0x000fe20003f06270 */
[----:B------:R-:W-:-:S12]  /*1e20*/  BSSY.RECONVERGENT B0, `(.L_x_53) ;  /* 0x0000055000007945 */ /* 0x000fd80003800200 */
[----:B------:R-:W-:Y:S05]  /*1e30*/  @P0 BRA `(.L_x_54) ;  /* 0x00000004004c0947 */ /* 0x000fea0003800000 */
[----:B0-2-4-:R-:W-:Y:S01]  /*1e40*/  IMAD.IADD R12, R10, 0x1, -R23 ;  /* 0x000000010a0c7824 */ /* 0x015fe200078e0a17 */
[----:B------:R-:W-:Y:S01]  /*1e50*/  BSSY.RECONVERGENT B1, `(.L_x_55) ;  /* 0x0000029000017945 */ /* 0x000fe20003800200 */
[----:B------:R-:W-:-:S03]  /*1e60*/  PLOP3.LUT P0, PT, PT, PT, PT, 0x80, 0x8 ;  /* 0x000000000008781c */ /* 0x000fc60003f0f070 */
[----:B------:R-:W-:-:S13]  /*1e70*/  ISETP.GT.AND P1, PT, R12, 0x3, PT ;  /* 0x000000030c00780c */ /* 0x000fda0003f24270 */
[----:B------:R-:W-:Y:S05]  /*1e80*/  @!P1 BRA `(.L_x_56) ;  /* 0x0000000000949947 */ /* 0x000fea0003800000 */
[----:B------:R-:W0:Y:S01]  /*1e90*/  LDCU.64 UR12, c[0x0][0x3a0] ;  /* 0x00007400ff0c77ac */ /* 0x000e220008000a00 */
[----:B------:R-:W-:Y:S01]  /*1ea0*/  IMAD.U32 R14, RZ, RZ, UR17 ;  /* 0x00000011ff0e7e24 */ /* 0x000fe2000f8e00ff */
[----:B------:R-:W-:Y:S01]  /*1eb0*/  SHF.R.S32.HI R13, RZ, 0x1f, R9 ;  /* 0x0000001fff0d7819 */ /* 0x000fe20000011409 */
[----:B------:R-:W-:Y:S01]  /*1ec0*/  IMAD.U32 R16, RZ, RZ, UR19 ;  /* 0x00000013ff107e24 */ /* 0x000fe2000f8e00ff */
[----:B------:R-:W-:Y:S01]  /*1ed0*/  USHF.R.S32.HI UR4, URZ, 0x1f, UR6 ;  /* 0x0000001fff047899 */ /* 0x000fe20008011406 */
[----:B------:R-:W-:Y:S01]  /*1ee0*/  PLOP3.LUT P0, PT, PT, PT, PT, 0x8, 0x80 ;  /* 0x000000000080781c */ /* 0x000fe20003f0e170 */
[----:B------:R-:W-:Y:S01]  /*1ef0*/  VIADD R21, R10, 0xfffffffd ;  /* 0xfffffffd0a157836 */ /* 0x000fe20000000000 */
[----:B------:R-:W-:-:S04]  /*1f00*/  IADD3 R14, P2, P3, R9, UR6, R14 ;  /* 0x00000006090e7c10 */ /* 0x000fc8000fb5e00e */
[----:B------:R-:W-:Y:S02]  /*1f10*/  IADD3.X R13, PT, PT, R13, UR4, R16, P2, P3 ;  /* 0x000000040d0d7c10 */ /* 0x000fe400097e6410 */
[----:B0-----:R-:W-:-:S04]  /*1f20*/  LEA R12, P1, R14, UR12, 0x2 ;  /* 0x0000000c0e0c7c11 */ /* 0x001fc8000f8210ff */
[----:B------:R-:W-:-:S09]  /*1f30*/  LEA.HI.X R13, R14, UR13, R13, 0x2, P1 ;  /* 0x0000000d0e0d7c11 */ /* 0x000fd200088f140d */
.L_x_57:
[----:B0-----:R-:W-:Y:S02]  /*1f40*/  IMAD R18, R23, 0x4, R20 ;  /* 0x0000000417127824 */ /* 0x001fe400078e0214 */
[----:B------:R-:W-:-:S03]  /*1f50*/  IMAD.WIDE.U32 R14, R11, 0x4, R12 ;  /* 0x000000040b0e7825 */ /* 0x000fc600078e000c */
[----:B------:R-:W0:Y:S01]  /*1f60*/  LDS R24, [R18] ;  /* 0x0000000012187984 */ /* 0x000e220000000800 */
[C---:B------:R-:W-:Y:S02]  /*1f70*/  VIADD R17, R11.reuse, 0x1 ;  /* 0x000000010b117836 */ /* 0x040fe40000000000 */
[C---:B------:R-:W-:Y:S01]  /*1f80*/  VIADD R19, R11.reuse, 0x2 ;  /* 0x000000020b137836 */ /* 0x040fe20000000000 */
[----:B------:R-:W1:Y:S01]  /*1f90*/  LDS R29, [R18+0x4] ;  /* 0x00000400121d7984 */ /* 0x000e620000000800 */
[--C-:B------:R-:W-:Y:S02]  /*1fa0*/  IMAD.MOV.U32 R16, RZ, RZ, R12.reuse ;  /* 0x000000ffff107224 */ /* 0x100fe400078e000c */
[----:B------:R-:W-:Y:S01]  /*1fb0*/  VIADD R22, R11, 0x3 ;  /* 0x000000030b167836 */ /* 0x000fe20000000000 */
[----:B------:R-:W2:Y:S01]  /*1fc0*/  LDS R27, [R18+0x8] ;  /* 0x00000800121b7984 */ /* 0x000ea20000000800 */
[----:B------:R-:W-:Y:S02]  /*1fd0*/  VIADD R23, R23, 0x4 ;  /* 0x0000000417177836 */ /* 0x000fe40000000000 */
[----:B------:R-:W-:Y:S01]  /*1fe0*/  VIADD R11, R11, 0x4 ;  /* 0x000000040b0b7836 */ /* 0x000fe20000000000 */
[----:B------:R3:W4:Y:S02]  /*1ff0*/  LDS R25, [R18+0xc] ;  /* 0x00000c0012197984 */ /* 0x0007240000000800 */
[----:B------:R-:W-:Y:S01]  /*2000*/  ISETP.GE.AND P1, PT, R23, R21, PT ;  /* 0x000000151700720c */ /* 0x000fe20003f26270 */
[--C-:B---3--:R-:W-:Y:S01]  /*2010*/  IMAD.MOV.U32 R18, RZ, RZ, R12.reuse ;  /* 0x000000ffff127224 */ /* 0x108fe200078e000c */
[----:B0-----:R0:W-:Y:S02]  /*2020*/  STG.E desc[UR14][R14.64], R24 ;  /* 0x000000180e007986 */ /* 0x0011e4000c10190e */
[----:B0-----:R-:W-:-:S02]  /*2030*/  IMAD.MOV.U32 R14, RZ, RZ, R12 ;  /* 0x000000ffff0e7224 */ /* 0x001fc400078e000c */
[----:B------:R-:W-:Y:S02]  /*2040*/  IMAD.MOV.U32 R15, RZ, RZ, R13 ;  /* 0x000000ffff0f7224 */ /* 0x000fe400078e000d */
[----:B------:R-:W-:-:S04]  /*2050*/  IMAD.WIDE.U32 R14, R17, 0x4, R14 ;  /* 0x00000004110e7825 */ /* 0x000fc800078e000e */
[----:B------:R-:W-:Y:S01]  /*2060*/  IMAD.MOV.U32 R17, RZ, RZ, R13 ;  /* 0x000000ffff117224 */ /* 0x000fe200078e000d */
[----:B-1----:R0:W-:Y:S01]  /*2070*/  STG.E desc[UR14][R14.64], R29 ;  /* 0x0000001d0e007986 */ /* 0x0021e2000c10190e */
[----:B------:R-:W-:-:S04]  /*2080*/  IMAD.WIDE.U32 R16, R19, 0x4, R16 ;  /* 0x0000000413107825 */ /* 0x000fc800078e0010 */
[----:B------:R-:W-:Y:S01]  /*2090*/  IMAD.MOV.U32 R19, RZ, RZ, R13 ;  /* 0x000000ffff137224 */ /* 0x000fe200078e000d */
[----:B--2---:R0:W-:Y:S01]  /*20a0*/  STG.E desc[UR14][R16.64], R27 ;  /* 0x0000001b10007986 */ /* 0x0041e2000c10190e */
[----:B------:R-:W-:-:S05]  /*20b0*/  IMAD.WIDE.U32 R18, R22, 0x4, R18 ;  /* 0x0000000416127825 */ /* 0x000fca00078e0012 */
[----:B----4-:R0:W-:Y:S01]  /*20c0*/  STG.E desc[UR14][R18.64], R25 ;  /* 0x0000001912007986 */ /* 0x0101e2000c10190e */
[----:B------:R-:W-:Y:S05]  /*20d0*/  @!P1 BRA `(.L_x_57) ;  /* 0xfffffffc00989947 */ /* 0x000fea000383ffff */
.L_x_56:
[----:B------:R-:W-:Y:S05]  /*20e0*/  BSYNC.RECONVERGENT B1 ;  /* 0x0000000000017941 */ /* 0x000fea0003800200 */
.L_x_55:
[----:B------:R-:W-:Y:S01]  /*20f0*/  IMAD.IADD R12, R10, 0x1, -R23 ;  /* 0x000000010a0c7824 */ /* 0x000fe200078e0a17 */
[----:B------:R-:W-:Y:S04]  /*2100*/  BSSY.RECONVERGENT B1, `(.L_x_58) ;  /* 0x0000017000017945 */ /* 0x000fe80003800200 */
[----:B------:R-:W-:-:S13]  /*2110*/  ISETP.GT.AND P1, PT, R12, 0x1, PT ;  /* 0x000000010c00780c */ /* 0x000fda0003f24270 */
[----:B------:R-:W-:Y:S05]  /*2120*/  @!P1 BRA `(.L_x_59) ;  /* 0x0000000000509947 */ /* 0x000fea0003800000 */
[----:B0-----:R-:W-:Y:S01]  /*2130*/  IMAD R14, R23, 0x4, R20 ;  /* 0x00000004170e7824 */ /* 0x001fe200078e0214 */
[----:B------:R-:W0:Y:S01]  /*2140*/  LDCU.64 UR12, c[0x0][0x3a0] ;  /* 0x00007400ff0c77ac */ /* 0x000e220008000a00 */
[----:B------:R-:W-:Y:S01]  /*2150*/  IMAD.U32 R16, RZ, RZ, UR17 ;  /* 0x00000011ff107e24 */ /* 0x000fe2000f8e00ff */
[----:B------:R-:W-:Y:S01]  /*2160*/  SHF.R.S32.HI R12, RZ, 0x1f, R9 ;  /* 0x0000001fff0c7819 */ /* 0x000fe20000011409 */
[----:B------:R-:W-:Y:S01]  /*2170*/  IMAD.U32 R15, RZ, RZ, UR19 ;  /* 0x00000013ff0f7e24 */ /* 0x000fe2000f8e00ff */
[----:B------:R-:W1:Y:S01]  /*2180*/  LDS R17, [R14] ;  /* 0x000000000e117984 */ /* 0x000e620000000800 */
[----:B------:R-:W-:Y:S02]  /*2190*/  USHF.R.S32.HI UR4, URZ, 0x1f, UR6 ;  /* 0x0000001fff047899 */ /* 0x000fe40008011406 */
[----:B------:R-:W-:Y:S01]  /*21a0*/  IADD3 R13, P0, P1, R9, UR6, R16 ;  /* 0x00000006090d7c10 */ /* 0x000fe2000f91e010 */
[----:B------:R-:W-:Y:S01]  /*21b0*/  VIADD R19, R11, 0x1 ;  /* 0x000000010b137836 */ /* 0x000fe20000000000 */
[----:B------:R2:W3:Y:S01]  /*21c0*/  LDS R21, [R14+0x4] ;  /* 0x000004000e157984 */ /* 0x0004e20000000800 */
[----:B------:R-:W-:Y:S01]  /*21d0*/  VIADD R23, R23, 0x2 ;  /* 0x0000000217177836 */ /* 0x000fe20000000000 */
[----:B------:R-:W-:-:S02]  /*21e0*/  IADD3.X R16, PT, PT, R12, UR4, R15, P0, P1 ;  /* 0x000000040c107c10 */ /* 0x000fc400087e240f */
[----:B0-----:R-:W-:-:S04]  /*21f0*/  LEA R12, P0, R13, UR12, 0x2 ;  /* 0x0000000c0d0c7c11 */ /* 0x001fc8000f8010ff */
[----:B------:R-:W-:Y:S02]  /*2200*/  LEA.HI.X R13, R13, UR13, R16, 0x2, P0 ;  /* 0x0000000d0d0d7c11 */ /* 0x000fe400080f1410 */
[----:B------:R-:W-:Y:S01]  /*2210*/  PLOP3.LUT P0, PT, PT, PT, PT, 0x8, 0x80 ;  /* 0x000000000080781c */ /* 0x000fe20003f0e170 */
[----:B--2---:R-:W-:-:S04]  /*2220*/  IMAD.WIDE.U32 R14, R11, 0x4, R12 ;  /* 0x000000040b0e7825 */ /* 0x004fc800078e000c */
[----:B------:R-:W-:-:S04]  /*2230*/  IMAD.WIDE.U32 R12, R19, 0x4, R12 ;  /* 0x00000004130c7825 */ /* 0x000fc800078e000c */
[----:B------:R-:W-:Y:S01]  /*2240*/  VIADD R11, R11, 0x2 ;  /* 0x000000020b0b7836 */ /* 0x000fe20000000000 */
[----:B-1----:R1:W-:Y:S04]  /*2250*/  STG.E desc[UR14][R14.64], R17 ;  /* 0x000000110e007986 */ /* 0x0023e8000c10190e */
[----:B---3--:R1:W-:Y:S02]  /*2260*/  STG.E desc[UR14][R12.64], R21 ;  /* 0x000000150c007986 */ /* 0x0083e4000c10190e */
.L_x_59:
[----:B------:R-:W-:Y:S05]  /*2270*/  BSYNC.RECONVERGENT B1 ;  /* 0x0000000000017941 */ /* 0x000fea0003800200 */
.L_x_58:
[----:B------:R-:W-:-:S13]  /*2280*/  ISETP.LT.OR P0, PT, R23, R10, P0 ;  /* 0x0000000a1700720c */ /* 0x000fda0000701670 */
[----:B------:R-:W-:Y:S05]  /*2290*/  @!P0 BRA `(.L_x_54) ;  /* 0x0000000000348947 */ /* 0x000fea0003800000 */
[----:B------:R-:W-:Y:S01]  /*22a0*/  IMAD R20, R23, 0x4, R20 ;  /* 0x0000000417147824 */ /* 0x000fe200078e0214 */
[----:B------:R-:W2:Y:S01]  /*22b0*/  LDCU.64 UR12, c[0x0][0x3a0] ;  /* 0x00007400ff0c77ac */ /* 0x000ea20008000a00 */
[----:B------:R-:W-:-:S03]  /*22c0*/  IMAD.U32 R10, RZ, RZ, UR17 ;  /* 0x00000011ff0a7e24 */ /* 0x000fc6000f8e00ff */
[----:B01----:R-:W0:Y:S01]  /*22d0*/  LDS R15, [R20] ;  /* 0x00000000140f7984 */ /* 0x003e220000000800 */
[----:B------:R-:W-:Y:S02]  /*22e0*/  USHF.R.S32.HI UR4, URZ, 0x1f, UR6 ;  /* 0x0000001fff047899 */ /* 0x000fe40008011406 */
[----:B------:R-:W-:Y:S02]  /*22f0*/  IADD3 R10, P0, P1, R9, UR6, R10 ;  /* 0x00000006090a7c10 */ /* 0x000fe4000f91e00a */
[----:B------:R-:W-:Y:S02]  /*2300*/  SHF.R.S32.HI R9, RZ, 0x1f, R9 ;  /* 0x0000001fff097819 */ /* 0x000fe40000011409 */
[----:B------:R-:W-:-:S05]  /*2310*/  IMAD.U32 R12, RZ, RZ, UR4 ;  /* 0x00000004ff0c7e24 */ /* 0x000fca000f8e00ff */
[----:B------:R-:W-:Y:S02]  /*2320*/  IADD3.X R9, PT, PT, R9, UR19, R12, P0, P1 ;  /* 0x0000001309097c10 */ /* 0x000fe400087e240c */
[----:B--2---:R-:W-:-:S04]  /*2330*/  LEA R12, P0, R10, UR12, 0x2 ;  /* 0x0000000c0a0c7c11 */ /* 0x004fc8000f8010ff */
[----:B------:R-:W-:-:S03]  /*2340*/  LEA.HI.X R13, R10, UR13, R9, 0x2, P0 ;  /* 0x0000000d0a0d7c11 */ /* 0x000fc600080f1409 */
[----:B------:R-:W-:-:S05]  /*2350*/  IMAD.WIDE.U32 R10, R11, 0x4, R12 ;  /* 0x000000040b0a7825 */ /* 0x000fca00078e000c */
[----:B0-----:R3:W-:Y:S02]  /*2360*/  STG.E desc[UR14][R10.64], R15 ;  /* 0x0000000f0a007986 */ /* 0x0017e4000c10190e */
.L_x_54:
[----:B------:R-:W-:Y:S05]  /*2370*/  BSYNC.RECONVERGENT B0 ;  /* 0x0000000000007941 */ /* 0x000fea0003800200 */
.L_x_53:
[----:B------:R-:W5:Y:S01]  /*2380*/  LDCU UR4, c[0x0][0x3a8] ;  /* 0x00007500ff0477ac */ /* 0x000f620008000800 */
[----:B------:R-:W-:Y:S02]  /*2390*/  UISETP.GE.AND UP0, UPT, UR10, 0x1, UPT ;  /* 0x000000010a00788c */ /* 0x000fe4000bf06270 */
[----:B------:R-:W-:Y:S02]  /*23a0*/  UIADD3 UR7, UPT, UPT, UR7, 0x1, URZ ;  /* 0x0000000107077890 */ /* 0x000fe4000fffe0ff */
[----:B-----5:R-:W-:-:S03]  /*23b0*/  UIADD3 UR6, UPT, UPT, UR6, UR4, URZ ;  /* 0x0000000406067290 */ /* 0x020fc6000fffe0ff */
[----:B------:R-:W-:Y:S02]  /*23c0*/  UMOV UR4, URZ ;  /* 0x000000ff00047c82 */ /* 0x000fe40008000000 */
[----:B------:R-:W-:Y:S07]  /*23d0*/  BRA.U !UP0, `(.L_x_60) ;  /* 0x0000000108647547 */ /* 0x000fee000b800000 */
[----:B------:R-:W0:Y:S01]  /*23e0*/  LDCU UR20, c[0x0][0x3a8] ;  /* 0x00007500ff1477ac */ /* 0x000e220008000800 */
[----:B------:R-:W-:Y:S01]  /*23f0*/  UMOV UR4, URZ ;  /* 0x000000ff00047c82 */ /* 0x000fe20008000000 */
[----:B------:R-:W-:-:S05]  /*2400*/  UMOV UR8, UR10 ;  /* 0x0000000a00087c82 */ /* 0x000fca0008000000 */
.L_x_62:
[----:B------:R-:W-:-:S04]  /*2410*/  UIADD3 UR11, UPT, UPT, UR4, UR8, URZ ;  /* 0x00000008040b7290 */ /* 0x000fc8000fffe0ff */
[----:B------:R-:W-:-:S04]  /*2420*/  ULEA.HI UR11, UR11, UR11, URZ, 0x1 ;  /* 0x0000000b0b0b7291 */ /* 0x000fc8000f8f08ff */
[----:B------:R-:W-:-:S04]  /*2430*/  USHF.R.S32.HI UR11, URZ, 0x1, UR11 ;  /* 0x00000001ff0b7899 */ /* 0x000fc8000801140b */
[----:B0-----:R-:W-:-:S04]  /*2440*/  UIADD3 UR12, UPT, UPT, -UR11, UR20, URZ ;  /* 0x000000140b0c7290 */ /* 0x001fc8000fffe1ff */
[----:B------:R-:W-:-:S04]  /*2450*/  UISETP.GE.AND UP0, UPT, UR12, 0x1, UPT ;  /* 0x000000010c00788c */ /* 0x000fc8000bf06270 */
[----:B------:R-:W-:-:S09]  /*2460*/  UISETP.GE.OR UP0, UPT, UR11, UR20, !UP0 ;  /* 0x000000140b00728c */ /* 0x000fd2000c706670 */
[----:B------:R-:W-:Y:S05]  /*2470*/  BRA.U UP0, `(.L_x_61) ;  /* 0x0000000100307547 */ /* 0x000fea000b800000 */
[----:B------:R-:W0:Y:S01]  /*2480*/  S2UR UR16, SR_CgaCtaId ;  /* 0x00000000001079c3 */ /* 0x000e220000008800 */
[----:B------:R-:W-:Y:S01]  /*2490*/  UMOV UR13, 0x400 ;  /* 0x00000400000d7882 */ /* 0x000fe20000000000 */
[----:B------:R-:W-:-:S09]  /*24a0*/  ULEA UR12, UR12, UR9, 0x2 ;  /* 0x000000090c0c7291 */ /* 0x000fd2000f8e10ff */
[----:B------:R-:W5:Y:S01]  /*24b0*/  LDS R9, [UR12+-0x4] ;  /* 0xfffffc0cff097984 */ /* 0x000f620008000800 */
[----:B0-----:R-:W-:-:S04]  /*24c0*/  ULEA UR13, UR16, UR13, 0x18 ;  /* 0x0000000d100d7291 */ /* 0x001fc8000f8ec0ff */
[----:B------:R-:W-:-:S09]  /*24d0*/  ULEA UR13, UR11, UR13, 0x2 ;  /* 0x0000000d0b0d7291 */ /* 0x000fd2000f8e10ff */
[----:B---3--:R-:W0:Y:S01]  /*24e0*/  LDS R10, [UR13] ;  /* 0x0000000dff0a7984 */ /* 0x008e220008000800 */
[----:B-----5:R-:W-:Y:S02]  /*24f0*/  R2UR UR12, R9 ;  /* 0x00000000090c72ca */ /* 0x020fe400000e0000 */
[----:B0-----:R-:W-:-:S13]  /*2500*/  R2UR UR13, R10 ;  /* 0x000000000a0d72ca */ /* 0x001fda00000e0000 */
[----:B------:R-:W-:-:S11]  /*2510*/  UISETP.GT.AND UP0, UPT, UR12, UR13, UPT ;  /* 0x0000000d0c00728c */ /* 0x000fd6000bf04270 */
[----:B------:R-:W-:Y:S02]  /*2520*/  @UP0 UIADD3 UR4, UPT, UPT, UR11, 0x1, URZ ;  /* 0x000000010b040890 */ /* 0x000fe4000fffe0ff */
[----:B------:R-:W-:-:S12]  /*2530*/  USEL UR11, UR8, UR11, UP0 ;  /* 0x0000000b080b7287 */ /* 0x000fd80008000000 */
.L_x_61:
[----:B------:R-:W-:Y:S02]  /*2540*/  UISETP.GE.AND UP0, UPT, UR4, UR11, UPT ;  /* 0x0000000b0400728c */ /* 0x000fe4000bf06270 */
[----:B------:R-:W-:-:S07]  /*2550*/  UMOV UR8, UR11 ;  /* 0x0000000b00087c82 */ /* 0x000fce0008000000 */
[----:B------:R-:W-:Y:S05]  /*2560*/  BRA.U !UP0, `(.L_x_62) ;  /* 0xfffffffd08a87547 */ /* 0x000fea000b83ffff */
.L_x_60:
[----:B------:R-:W-:Y:S01]  /*2570*/  BAR.SYNC.DEFER_BLOCKING 0x0 ;  /* 0x0000000000007b1d */ /* 0x000fe20000010000 */
[----:B------:R-:W-:Y:S01]  /*2580*/  ISETP.NE.AND P0, PT, R6, UR7, PT ;  /* 0x0000000706007c0c */ /* 0x000fe2000bf05270 */
[----:B------:R-:W-:-:S04]  /*2590*/  UIADD3 UR5, UPT, UPT, UR4, UR5, URZ ;  /* 0x0000000504057290 */ /* 0x000fc8000fffe0ff */
[----:B------:R-:W-:-:S08]  /*25a0*/  UIADD3 UR4, UPT, UPT, UR6, -UR5, URZ ;  /* 0x8000000506047290 */ /* 0x000fd0000fffe0ff */
[----:B------:R-:W-:Y:S05]  /*25b0*/  @P0 BRA `(.L_x_63) ;  /* 0xffffffe000ec0947 */ /* 0x000fea000383ffff */
[----:B------:R-:W-:Y:S05]  /*25c0*/  EXIT ;  /* 0x000000000000794d */ /* 0x000fea0003800000 */
        .weak           $__internal_0_$__cuda_sm3x_div_rn_noftz_f32_slowpath
        .type           $__internal_0_$__cuda_sm3x_div_rn_noftz_f32_slowpath,@function
        .size           $__internal_0_$__cuda_sm3x_div_rn_noftz_f32_slowpath,(.L_x_73 - $__internal_0_$__cuda_sm3x_div_rn_noftz_f32_slowpath)
$__internal_0_$__cuda_sm3x_div_rn_noftz_f32_slowpath:
[----:B------:R-:W-:Y:S02]  /*25d0*/  SHF.R.U32.HI R11, RZ, 0x17, R7 ;  /* 0x00000017ff0b7819 */ /* 0x000fe40000011607 */
[----:B------:R-:W-:Y:S02]  /*25e0*/  SHF.R.U32.HI R9, RZ, 0x17, R6 ;  /* 0x00000017ff097819 */ /* 0x000fe40000011606 */
[----:B------:R-:W-:Y:S02]  /*25f0*/  LOP3.LUT R11, R11, 0xff, RZ, 0xc0, !PT ;  /* 0x000000ff0b0b7812 */ /* 0x000fe400078ec0ff */
[----:B------:R-:W-:-:S03]  /*2600*/  LOP3.LUT R13, R9, 0xff, RZ, 0xc0, !PT ;  /* 0x000000ff090d7812 */ /* 0x000fc600078ec0ff */
[----:B------:R-:W-:Y:S02]  /*2610*/  VIADD R15, R11, 0xffffffff ;  /* 0xffffffff0b0f7836 */ /* 0x000fe40000000000 */
[----:B------:R-:W-:-:S03]  /*2620*/  VIADD R14, R13, 0xffffffff ;  /* 0xffffffff0d0e7836 */ /* 0x000fc60000000000 */
[----:B------:R-:W-:-:S04]  /*2630*/  ISETP.GT.U32.AND P0, PT, R15, 0xfd, PT ;  /* 0x000000fd0f00780c */ /* 0x000fc80003f04070 */
[----:B------:R-:W-:-:S13]  /*2640*/  ISETP.GT.U32.OR P0, PT, R14, 0xfd, P0 ;  /* 0x000000fd0e00780c */ /* 0x000fda0000704470 */
[----:B------:R-:W-:Y:S01]  /*2650*/  @!P0 IMAD.MOV.U32 R9, RZ, RZ, RZ ;  /* 0x000000ffff098224 */ /* 0x000fe200078e00ff */
[----:B------:R-:W-:Y:S06]  /*2660*/  @!P0 BRA `(.L_x_64) ;  /* 0x00000000005c8947 */ /* 0x000fec0003800000 */
[----:B------:R-:W-:Y:S02]  /*2670*/  FSETP.GTU.FTZ.AND P0, PT, |R6|, +INF , PT ;  /* 0x7f8000000600780b */ /* 0x000fe40003f1c200 */
[----:B------:R-:W-:-:S04]  /*2680*/  FSETP.GTU.FTZ.AND P1, PT, |R7|, +INF , PT ;  /* 0x7f8000000700780b */ /* 0x000fc80003f3c200 */
[----:B------:R-:W-:-:S13]  /*2690*/  PLOP3.LUT P0, PT, P0, P1, PT, 0xf8, 0x8f ;  /* 0x00000000008f781c */ /* 0x000fda0000703f70 */
[----:B------:R-:W-:Y:S05]  /*26a0*/  @P0 BRA `(.L_x_65) ;  /* 0x0000000400440947 */ /* 0x000fea0003800000 */
[----:B------:R-:W-:-:S13]  /*26b0*/  LOP3.LUT P0, RZ, R7, 0x7fffffff, R6, 0xc8, !PT ;  /* 0x7fffffff07ff7812 */ /* 0x000fda000780c806 */
[----:B------:R-:W-:Y:S05]  /*26c0*/  @!P0 BRA `(.L_x_66) ;  /* 0x0000000400348947 */ /* 0x000fea0003800000 */
[C---:B------:R-:W-:Y:S02]  /*26d0*/  FSETP.NEU.FTZ.AND P1, PT, |R6|.reuse, +INF , PT ;  /* 0x7f8000000600780b */ /* 0x040fe40003f3d200 */
[----:B------:R-:W-:Y:S02]  /*26e0*/  FSETP.NEU.FTZ.AND P2, PT, |R7|, +INF , PT ;  /* 0x7f8000000700780b */ /* 0x000fe40003f5d200 */
[----:B------:R-:W-:-:S11]  /*26f0*/  FSETP.NEU.FTZ.AND P0, PT, |R6|, +INF , PT ;  /* 0x7f8000000600780b */ /* 0x000fd60003f1d200 */
[----:B------:R-:W-:Y:S05]  /*2700*/  @!P2 BRA !P1, `(.L_x_66) ;  /* 0x000000040024a947 */ /* 0x000fea0004800000 */
[----:B------:R-:W-:-:S04]  /*2710*/  LOP3.LUT P1, RZ, R6, 0x7fffffff, RZ, 0xc0, !PT ;  /* 0x7fffffff06ff7812 */ /* 0x000fc8000782c0ff */
[----:B------:R-:W-:-:S13]  /*2720*/  PLOP3.LUT P1, PT, P2, P1, PT, 0x2f, 0xf2 ;  /* 0x0000000000f2781c */ /* 0x000fda0001722577 */
[----:B------:R-:W-:Y:S05]  /*2730*/  @P1 BRA `(.L_x_67) ;  /* 0x0000000400101947 */ /* 0x000fea0003800000 */
[----:B------:R-:W-:-:S04]  /*2740*/  LOP3.LUT P1, RZ, R7, 0x7fffffff, RZ, 0xc0, !PT ;  /* 0x7fffffff07ff7812 */ /* 0x000fc8000782c0ff */
[----:B------:R-:W-:-:S13]  /*2750*/  PLOP3.LUT P0, PT, P0, P1, PT, 0x2f, 0xf2 ;  /* 0x0000000000f2781c */ /* 0x000fda0000702577 */
[----:B------:R-:W-:Y:S05]  /*2760*/  @P0 BRA `(.L_x_68) ;  /* 0x0000000000f80947 */ /* 0x000fea0003800000 */
[----:B------:R-:W-:Y:S02]  /*2770*/  ISETP.GE.AND P0, PT, R14, RZ, PT ;  /* 0x000000ff0e00720c */ /* 0x000fe40003f06270 */
[----:B------:R-:W-:-:S11]  /*2780*/  ISETP.GE.AND P1, PT, R15, RZ, PT ;  /* 0x000000ff0f00720c */ /* 0x000fd60003f26270 */
[----:B------:R-:W-:Y:S02]  /*2790*/  @P0 IMAD.MOV.U32 R9, RZ, RZ, RZ ;  /* 0x000000ffff090224 */ /* 0x000fe400078e00ff */
[----:B------:R-:W-:Y:S01]  /*27a0*/  @!P0 FFMA R6, R6, 1.84467440737095516160e+19, RZ ;  /* 0x5f80000006068823 */ /* 0x000fe200000000ff */
[----:B------:R-:W-:Y:S02]  /*27b0*/  @!P0 IMAD.MOV.U32 R9, RZ, RZ, -0x40 ;  /* 0xffffffc0ff098424 */ /* 0x000fe400078e00ff */
[----:B------:R-:W-:Y:S02]  /*27c0*/  @!P1 FFMA R7, R7, 1.84467440737095516160e+19, RZ ;  /* 0x5f80000007079823 */ /* 0x000fe400000000ff */
[----:B------:R-:W-:-:S07]  /*27d0*/  @!P1 VIADD R9, R9, 0x40 ;  /* 0x0000004009099836 */ /* 0x000fce0000000000 */
.L_x_64:
[----:B------:R-:W-:Y:S01]  /*27e0*/  LEA R14, R11, 0xc0800000, 0x17 ;  /* 0xc08000000b0e7811 */ /* 0x000fe200078eb8ff */
[----:B------:R-:W-:-:S04]  /*27f0*/  VIADD R13, R13, 0xffffff81 ;  /* 0xffffff810d0d7836 */ /* 0x000fc80000000000 */
[----:B------:R-:W-:Y:S02]  /*2800*/  IMAD.IADD R14, R7, 0x1, -R14 ;  /* 0x00000001070e7824 */ /* 0x000fe400078e0a0e */
[C---:B------:R-:W-:Y:S02]  /*2810*/  IMAD R6, R13.reuse, -0x800000, R6 ;  /* 0xff8000000d067824 */ /* 0x040fe400078e0206 */
[----:B------:R0:W1:Y:S01]  /*2820*/  MUFU.RCP R7, R14 ;  /* 0x0000000e00077308 */ /* 0x0000620000001000 */
[----:B------:R-:W-:Y:S01]  /*2830*/  FADD.FTZ R15, -R14, -RZ ;  /* 0x800000ff0e0f7221 */ /* 0x000fe20000010100 */
[----:B0-----:R-:W-:-:S05]  /*2840*/  IADD3 R14, PT, PT, R13, 0x7f, -R11 ;  /* 0x0000007f0d0e7810 */ /* 0x001fca0007ffe80b */
[----:B------:R-:W-:Y:S02]  /*2850*/  IMAD.IADD R14, R14, 0x1, R9 ;  /* 0x000000010e0e7824 */ /* 0x000fe400078e0209 */
[----:B-1----:R-:W-:-:S04]  /*2860*/  FFMA R16, R7, R15, 1 ;  /* 0x3f80000007107423 */ /* 0x002fc8000000000f */
[----:B------:R-:W-:-:S04]  /*2870*/  FFMA R7, R7, R16, R7 ;  /* 0x0000001007077223 */ /* 0x000fc80000000007 */
[----:B------:R-:W-:-:S04]  /*2880*/  FFMA R16, R6, R7, RZ ;  /* 0x0000000706107223 */ /* 0x000fc800000000ff */
[----:B------:R-:W-:-:S04]  /*2890*/  FFMA R17, R15, R16, R6 ;  /* 0x000000100f117223 */ /* 0x000fc80000000006 */
[----:B------:R-:W-:-:S04]  /*28a0*/  FFMA R16, R7, R17, R16 ;  /* 0x0000001107107223 */ /* 0x000fc80000000010 */
[----:B------:R-:W-:-:S04]  /*28b0*/  FFMA R15, R15, R16, R6 ;  /* 0x000000100f0f7223 */ /* 0x000fc80000000006 */
[----:B------:R-:W-:-:S05]  /*28c0*/  FFMA R6, R7, R15, R16 ;  /* 0x0000000f07067223 */ /* 0x000fca0000000010 */
[----:B------:R-:W-:-:S04]  /*28d0*/  SHF.R.U32.HI R11, RZ, 0x17, R6 ;  /* 0x00000017ff0b7819 */ /* 0x000fc80000011606 */
[----:B------:R-:W-:-:S05]  /*28e0*/  LOP3.LUT R11, R11, 0xff, RZ, 0xc0, !PT ;  /* 0x000000ff0b0b7812 */ /* 0x000fca00078ec0ff */
[----:B------:R-:W-:-:S04]  /*28f0*/  IMAD.IADD R13, R11, 0x1, R14 ;  /* 0x000000010b0d7824 */ /* 0x000fc800078e020e */
[----:B------:R-:W-:-:S05]  /*2900*/  VIADD R9, R13, 0xffffffff ;  /* 0xffffffff0d097836 */ /* 0x000fca0000000000 */
[----:B------:R-:W-:-:S13]  /*2910*/  ISETP.GE.U32.AND P0, PT, R9, 0xfe, PT ;  /* 0x000000fe0900780c */ /* 0x000fda0003f06070 */
[----:B------:R-:W-:Y:S05]  /*2920*/  @!P0 BRA `(.L_x_69) ;  /* 0x0000000000808947 */ /* 0x000fea0003800000 */
[----:B------:R-:W-:-:S13]  /*2930*/  ISETP.GT.AND P0, PT, R13, 0xfe, PT ;  /* 0x000000fe0d00780c */ /* 0x000fda0003f04270 */
[----:B------:R-:W-:Y:S05]  /*2940*/  @P0 BRA `(.L_x_70) ;  /* 0x00000000006c0947 */ /* 0x000fea0003800000 */
[----:B------:R-:W-:-:S13]  /*2950*/  ISETP.GE.AND P0, PT, R13, 0x1, PT ;  /* 0x000000010d00780c */ /* 0x000fda0003f06270 */
[----:B------:R-:W-:Y:S05]  /*2960*/  @P0 BRA `(.L_x_71) ;  /* 0x0000000000980947 */ /* 0x000fea0003800000 */
[----:B------:R-:W-:Y:S02]  /*2970*/  ISETP.GE.AND P0, PT, R13, -0x18, PT ;  /* 0xffffffe80d00780c */ /* 0x000fe40003f06270 */
[----:B------:R-:W-:-:S11]  /*2980*/  LOP3.LUT R6, R6, 0x80000000, RZ, 0xc0, !PT ;  /* 0x8000000006067812 */ /* 0x000fd600078ec0ff */
[----:B------:R-:W-:Y:S05]  /*2990*/  @!P0 BRA `(.L_x_71) ;  /* 0x00000000008c8947 */ /* 0x000fea0003800000 */
[CCC-:B------:R-:W-:Y:S01]  /*29a0*/  FFMA.RZ R9, R7.reuse, R15.reuse, R16.reuse ;  /* 0x0000000f07097223 */ /* 0x1c0fe2000000c010 */
[-CC-:B------:R-:W-:Y:S01]  /*29b0*/  FFMA.RM R14, R7, R15.reuse, R16.reuse ;  /* 0x0000000f070e7223 */ /* 0x180fe20000004010 */
[C---:B------:R-:W-:Y:S02]  /*29c0*/  ISETP.NE.AND P2, PT, R13.reuse, RZ, PT ;  /* 0x000000ff0d00720c */ /* 0x040fe40003f45270 */
[----:B------:R-:W-:Y:S02]  /*29d0*/  ISETP.NE.AND P1, PT, R13, RZ, PT ;  /* 0x000000ff0d00720c */ /* 0x000fe40003f25270 */
[----:B------:R-:W-:Y:S01]  /*29e0*/  LOP3.LUT R11, R9, 0x7fffff, RZ, 0xc0, !PT ;  /* 0x007fffff090b7812 */ /* 0x000fe200078ec0ff */
[----:B------:R-:W-:Y:S01]  /*29f0*/  FFMA.RP R9, R7, R15, R16 ;  /* 0x0000000f07097223 */ /* 0x000fe20000008010 */
[----:B------:R-:W-:Y:S02]  /*2a00*/  VIADD R16, R13, 0x20 ;  /* 0x000000200d107836 */ /* 0x000fe40000000000 */
[----:B------:R-:W-:Y:S01]  /*2a10*/  LOP3.LUT R11, R11, 0x800000, RZ, 0xfc, !PT ;  /* 0x008000000b0b7812 */ /* 0x000fe200078efcff */
[----:B------:R-:W-:Y:S01]  /*2a20*/  IMAD.MOV R7, RZ, RZ, -R13 ;  /* 0x000000ffff077224 */ /* 0x000fe200078e0a0d */
[----:B------:R-:W-:-:S02]  /*2a30*/  FSETP.NEU.FTZ.AND P0, PT, R9, R14, PT ;  /* 0x0000000e0900720b */ /* 0x000fc40003f1d000 */
[----:B------:R-:W-:Y:S02]  /*2a40*/  SHF.L.U32 R16, R11, R16, RZ ;  /* 0x000000100b107219 */ /* 0x000fe400000006ff */
[----:B------:R-:W-:Y:S02]  /*2a50*/  SEL R14, R7, RZ, P2 ;  /* 0x000000ff070e7207 */ /* 0x000fe40001000000 */
[----:B------:R-:W-:Y:S02]  /*2a60*/  ISETP.NE.AND P1, PT, R16, RZ, P1 ;  /* 0x000000ff1000720c */ /* 0x000fe40000f25270 */
[----:B------:R-:W-:Y:S02]  /*2a70*/  SHF.R.U32.HI R14, RZ, R14, R11 ;  /* 0x0000000eff0e7219 */ /* 0x000fe4000001160b */
[----:B------:R-:W-:Y:S02]  /*2a80*/  PLOP3.LUT P0, PT, P0, P1, PT, 0xf8, 0x8f ;  /* 0x00000000008f781c */ /* 0x000fe40000703f70 */
[----:B------:R-:W-:-:S02]  /*2a90*/  SHF.R.U32.HI R16, RZ, 0x1, R14 ;  /* 0x00000001ff107819 */ /* 0x000fc4000001160e */
[----:B------:R-:W-:-:S04]  /*2aa0*/  SEL R7, RZ, 0x1, !P0 ;  /* 0x00000001ff077807 */ /* 0x000fc80004000000 */
[----:B------:R-:W-:-:S04]  /*2ab0*/  LOP3.LUT R7, R7, 0x1, R16, 0xf8, !PT ;  /* 0x0000000107077812 */ /* 0x000fc800078ef810 */
[----:B------:R-:W-:-:S05]  /*2ac0*/  LOP3.LUT R7, R7, R14, RZ, 0xc0, !PT ;  /* 0x0000000e07077212 */ /* 0x000fca00078ec0ff */
[----:B------:R-:W-:-:S05]  /*2ad0*/  IMAD.IADD R7, R16, 0x1, R7 ;  /* 0x0000000110077824 */ /* 0x000fca00078e0207 */
[----:B------:R-:W-:Y:S01]  /*2ae0*/  LOP3.LUT R6, R7, R6, RZ, 0xfc, !PT ;  /* 0x0000000607067212 */ /* 0x000fe200078efcff */
[----:B------:R-:W-:Y:S06]  /*2af0*/  BRA `(.L_x_71) ;  /* 0x0000000000347947 */ /* 0x000fec0003800000 */
.L_x_70:
[----:B------:R-:W-:-:S04]  /*2b00*/  LOP3.LUT R6, R6, 0x80000000, RZ, 0xc0, !PT ;  /* 0x8000000006067812 */ /* 0x000fc800078ec0ff */
[----:B------:R-:W-:Y:S01]  /*2b10*/  LOP3.LUT R6, R6, 0x7f800000, RZ, 0xfc, !PT ;  /* 0x7f80000006067812 */ /* 0x000fe200078efcff */
[----:B------:R-:W-:Y:S06]  /*2b20*/  BRA `(.L_x_71) ;  /* 0x0000000000287947 */ /* 0x000fec0003800000 */
.L_x_69:
[----:B------:R-:W-:Y:S01]  /*2b30*/  IMAD R6, R14, 0x800000, R6 ;  /* 0x008000000e067824 */ /* 0x000fe200078e0206 */
[----:B------:R-:W-:Y:S06]  /*2b40*/  BRA `(.L_x_71) ;  /* 0x0000000000207947 */ /* 0x000fec0003800000 */
.L_x_68:
[----:B------:R-:W-:-:S04]  /*2b50*/  LOP3.LUT R6, R7, 0x80000000, R6, 0x48, !PT ;  /* 0x8000000007067812 */ /* 0x000fc800078e4806 */
[----:B------:R-:W-:Y:S01]  /*2b60*/  LOP3.LUT R6, R6, 0x7f800000, RZ, 0xfc, !PT ;  /* 0x7f80000006067812 */ /* 0x000fe200078efcff */
[----:B------:R-:W-:Y:S06]  /*2b70*/  BRA `(.L_x_71) ;  /* 0x0000000000147947 */ /* 0x000fec0003800000 */
.L_x_67:
[----:B------:R-:W-:Y:S01]  /*2b80*/  LOP3.LUT R6, R7, 0x80000000, R6, 0x48, !PT ;  /* 0x8000000007067812 */ /* 0x000fe200078e4806 */
[----:B------:R-:W-:Y:S06]  /*2b90*/  BRA `(.L_x_71) ;  /* 0x00000000000c7947 */ /* 0x000fec0003800000 */
.L_x_66:
[----:B------:R-:W0:Y:S01]  /*2ba0*/  MUFU.RSQ R6, -QNAN ;  /* 0xffc0000000067908 */ /* 0x000e220000001400 */
[----:B------:R-:W-:Y:S05]  /*2bb0*/  BRA `(.L_x_71) ;  /* 0x0000000000047947 */ /* 0x000fea0003800000 */
.L_x_65:
[----:B------:R-:W-:-:S07]  /*2bc0*/  FADD.FTZ R6, R6, R7 ;  /* 0x0000000706067221 */ /* 0x000fce0000010000 */
.L_x_71:
[----:B------:R-:W-:-:S04]  /*2bd0*/  IMAD.MOV.U32 R13, RZ, RZ, 0x0 ;  /* 0x00000000ff0d7424 */ /* 0x000fc800078e00ff */
[----:B0-----:R-:W-:Y:S05]  /*2be0*/  RET.REL.NODEC R12 `(_Z18merge_tiled_kernelPiiS_iS_i) ;  /* 0xffffffd40c047950 */ /* 0x001fea0003c3ffff */
.L_x_72:
        /* <DEDUP_REMOVED lines=9> */
.L_x_73:


//--------------------- .nv.shared._Z17merge_sort_kernelPiS_ii --------------------------
	.section	.nv.shared._Z17merge_sort_kernelPiS_ii,"aw",@nobits
	.sectionflags	@""
	.align	16
	.zero		1024


//--------------------- .nv.shared.reserved.0     --------------------------
	.section	.nv.shared.reserved.0,"aw",@nobits
	.weak		__nv_reservedSMEM_offset_0_alias
	.size		__nv_reservedSMEM_offset_0_alias, 0, 64
	.other		__nv_reservedSMEM_offset_0_alias,@"STO_CUDA_RESERVED_SHARED STV_DEFAULT"
__nv_reservedSMEM_offset_0_alias:
	.zero		0
	.zero		64


//--------------------- .nv.shared._Z18merge_tiled_kernelPiiS_iS_i --------------------------
	.section	.nv.shared._Z18merge_tiled_kernelPiiS_iS_i,"aw",@nobits
	.sectionflags	@""
	.align	16
	.zero		1024


//--------------------- .nv.constant0._Z17merge_sort_kernelPiS_ii --------------------------
	.section	.nv.constant0._Z17merge_sort_kernelPiS_ii,"a",@progbits
	.sectionflags	@""
	.align	4
.nv.constant0._Z17merge_sort_kernelPiS_ii:
	.zero		920


//--------------------- .nv.constant0._Z18merge_tiled_kernelPiiS_iS_i --------------------------
	.section	.nv.constant0._Z18merge_tiled_kernelPiiS_iS_i,"a",@progbits
	.sectionflags	@""
	.align	4
.nv.constant0._Z18merge_tiled_kernelPiiS_iS_i:
	.zero		940


//--------------------- SYMBOLS --------------------------

	.type		.nv.reservedSmem.offset0,@object
	.size		.nv.reservedSmem.offset0,0x4
	.type		.nv.reservedSmem.cap,@object
	.size		.nv.reservedSmem.cap,0x4
